//
// Generated by NVIDIA NVVM Compiler
//
// Compiler Build ID: CL-36424714
// Cuda compilation tools, release 13.0, V13.0.88
// Based on NVVM 20.0.0
//

.version 9.0
.target sm_100
.address_size 64

.shared .align 4 .b8 _ZZ14heapSortKernelPiiE1A[8188];

.func _Z10maxHeapifyPiii(
	.param .b32 _Z10maxHeapifyPiii_param_0,
	.param .b32 _Z10maxHeapifyPiii_param_1
)
{
	.reg .pred 	%p<6>;
	.reg .b32 	%r<31>;

	ld.param.u32 	%r10, [_Z10maxHeapifyPiii_param_0];
	ld.param.u32 	%r28, [_Z10maxHeapifyPiii_param_1];
	mov.u32 	%r14, _ZZ14heapSortKernelPiiE1A;
	mov.u32 	%r30, %r28;
$L__BB0_1:
	shl.b32 	%r12, %r28, 1;
	or.b32  	%r2, %r12, 1;
	add.s32 	%r3, %r12, 2;
	setp.ge.s32 	%p1, %r2, %r10;
	shl.b32 	%r13, %r28, 3;
	add.s32 	%r4, %r14, %r13;
	shl.b32 	%r15, %r28, 2;
	add.s32 	%r5, %r14, %r15;
	@%p1 bra 	$L__BB0_3;
	ld.shared.u32 	%r16, [%r4+4];
	ld.shared.u32 	%r17, [%r5];
	setp.gt.s32 	%p2, %r16, %r17;
	selp.b32 	%r30, %r2, %r28, %p2;
$L__BB0_3:
	setp.ge.s32 	%p3, %r3, %r10;
	@%p3 bra 	$L__BB0_5;
	ld.shared.u32 	%r18, [%r4+8];
	shl.b32 	%r19, %r30, 2;
	add.s32 	%r21, %r14, %r19;
	ld.shared.u32 	%r22, [%r21];
	setp.gt.s32 	%p4, %r18, %r22;
	selp.b32 	%r30, %r3, %r30, %p4;
$L__BB0_5:
	setp.eq.s32 	%p5, %r30, %r28;
	@%p5 bra 	$L__BB0_7;
	shl.b32 	%r23, %r30, 2;
	add.s32 	%r25, %r14, %r23;
	ld.shared.u32 	%r26, [%r25];
	ld.shared.u32 	%r27, [%r5];
	st.shared.u32 	[%r25], %r27;
	st.shared.u32 	[%r5], %r26;
	mov.u32 	%r28, %r30;
	bra.uni 	$L__BB0_1;
$L__BB0_7:
	ret;

}
	// .globl	_Z14heapSortKernelPii
.visible .entry _Z14heapSortKernelPii(
	.param .u64 .ptr .align 1 _Z14heapSortKernelPii_param_0,
	.param .u32 _Z14heapSortKernelPii_param_1
)
{
	.reg .pred 	%p<25>;
	.reg .b16 	%rs<4>;
	.reg .b32 	%r<214>;
	.reg .b64 	%rd<37>;

	ld.param.u64 	%rd11, [_Z14heapSortKernelPii_param_0];
	ld.param.u32 	%r203, [_Z14heapSortKernelPii_param_1];
	cvta.to.global.u64 	%rd1, %rd11;
	mov.u32 	%r84, %ctaid.x;
	mul.lo.s32 	%r1, %r84, 2047;
	mov.u32 	%r213, %tid.x;
	mov.u32 	%r3, %ntid.x;
	add.s32 	%r85, %r213, %r3;
	setp.ne.s32 	%p1, %r85, 2047;
	selp.u32 	%r86, 1, 0, %p1;
	selp.b32 	%r87, 2046, 2047, %p1;
	sub.s32 	%r88, %r87, %r85;
	cvt.u16.u32 	%rs1, %r88;
	cvt.u16.u32 	%rs2, %r3;
	div.u16 	%rs3, %rs1, %rs2;
	cvt.u32.u16 	%r89, %rs3;
	add.s32 	%r4, %r89, %r86;
	add.s32 	%r90, %r4, 1;
	and.b32  	%r5, %r90, 3;
	and.b32  	%r6, %r4, 3;
	setp.eq.s32 	%p2, %r6, 3;
	mov.u32 	%r196, %r213;
	@%p2 bra 	$L__BB1_3;
	shl.b32 	%r91, %r213, 2;
	mov.u32 	%r92, _ZZ14heapSortKernelPiiE1A;
	add.s32 	%r190, %r92, %r91;
	shl.b32 	%r8, %r3, 2;
	mul.wide.u32 	%rd12, %r213, 4;
	mul.wide.u32 	%rd13, %r1, 4;
	add.s64 	%rd14, %rd12, %rd13;
	add.s64 	%rd35, %rd1, %rd14;
	mul.wide.u32 	%rd3, %r3, 4;
	neg.s32 	%r189, %r5;
	mad.lo.s32 	%r196, %r3, %r5, %r213;
$L__BB1_2:
	.pragma "nounroll";
	ld.global.u32 	%r93, [%rd35];
	st.shared.u32 	[%r190], %r93;
	add.s32 	%r190, %r190, %r8;
	add.s64 	%rd35, %rd35, %rd3;
	add.s32 	%r189, %r189, 1;
	setp.ne.s32 	%p3, %r189, 0;
	@%p3 bra 	$L__BB1_2;
$L__BB1_3:
	mul.wide.u32 	%rd15, %r1, 4;
	add.s64 	%rd6, %rd1, %rd15;
	setp.lt.u32 	%p4, %r4, 3;
	@%p4 bra 	$L__BB1_6;
	shl.b32 	%r94, %r3, 1;
	add.s32 	%r195, %r196, %r94;
	shl.b32 	%r17, %r3, 2;
	mad.lo.s32 	%r194, %r3, 3, %r196;
	add.s32 	%r193, %r3, %r196;
	shl.b32 	%r95, %r196, 2;
	mov.u32 	%r96, _ZZ14heapSortKernelPiiE1A;
	add.s32 	%r192, %r96, %r95;
	shl.b32 	%r21, %r3, 4;
	shl.b32 	%r22, %r3, 3;
	mul.lo.s32 	%r23, %r3, 12;
$L__BB1_5:
	mul.wide.u32 	%rd16, %r196, 4;
	add.s64 	%rd17, %rd6, %rd16;
	ld.global.u32 	%r97, [%rd17];
	st.shared.u32 	[%r192], %r97;
	add.s32 	%r98, %r196, %r3;
	mul.wide.u32 	%rd18, %r193, 4;
	add.s64 	%rd19, %rd6, %rd18;
	ld.global.u32 	%r99, [%rd19];
	add.s32 	%r100, %r192, %r17;
	st.shared.u32 	[%r100], %r99;
	add.s32 	%r101, %r98, %r3;
	mul.wide.u32 	%rd20, %r195, 4;
	add.s64 	%rd21, %rd6, %rd20;
	ld.global.u32 	%r102, [%rd21];
	add.s32 	%r103, %r192, %r22;
	st.shared.u32 	[%r103], %r102;
	add.s32 	%r104, %r101, %r3;
	mul.wide.u32 	%rd22, %r194, 4;
	add.s64 	%rd23, %rd6, %rd22;
	ld.global.u32 	%r105, [%rd23];
	add.s32 	%r106, %r192, %r23;
	st.shared.u32 	[%r106], %r105;
	add.s32 	%r196, %r104, %r3;
	add.s32 	%r195, %r195, %r17;
	add.s32 	%r194, %r194, %r17;
	add.s32 	%r193, %r193, %r17;
	add.s32 	%r192, %r192, %r21;
	setp.lt.u32 	%p5, %r196, 2047;
	@%p5 bra 	$L__BB1_5;
$L__BB1_6:
	bar.sync 	0;
	setp.ne.s32 	%p6, %r213, 0;
	@%p6 bra 	$L__BB1_24;
	setp.lt.s32 	%p7, %r203, 1;
	@%p7 bra 	$L__BB1_12;
	add.s32 	%r107, %r203, -2;
	shr.u32 	%r108, %r107, 31;
	add.s32 	%r109, %r107, %r108;
	shr.s32 	%r34, %r109, 1;
	and.b32  	%r110, %r34, 3;
	setp.eq.s32 	%p8, %r110, 3;
	mov.u32 	%r199, %r34;
	@%p8 bra 	$L__BB1_11;
	add.s32 	%r111, %r34, 1;
	and.b32  	%r112, %r111, 3;
	neg.s32 	%r197, %r112;
	mov.u32 	%r199, %r34;
$L__BB1_10:
	.pragma "nounroll";
	{ // callseq 0, 0
	.param .b32 param0;
	st.param.b32 	[param0], %r203;
	.param .b32 param1;
	st.param.b32 	[param1], %r199;
	call.uni 
	_Z10maxHeapifyPiii, 
	(
	param0, 
	param1
	);
	} // callseq 0
	add.s32 	%r199, %r199, -1;
	add.s32 	%r197, %r197, 1;
	setp.ne.s32 	%p9, %r197, 0;
	@%p9 bra 	$L__BB1_10;
$L__BB1_11:
	setp.lt.u32 	%p10, %r34, 3;
	@%p10 bra 	$L__BB1_12;
	bra.uni 	$L__BB1_31;
$L__BB1_12:
	setp.lt.s32 	%p12, %r203, 2;
	@%p12 bra 	$L__BB1_24;
	add.s32 	%r41, %r203, -1;
	add.s32 	%r116, %r203, -2;
	and.b32  	%r42, %r41, 7;
	setp.lt.u32 	%p13, %r116, 7;
	@%p13 bra 	$L__BB1_16;
	and.b32  	%r43, %r41, -8;
	mov.b32 	%r202, 0;
	mov.u32 	%r120, _ZZ14heapSortKernelPiiE1A;
$L__BB1_15:
	.pragma "nounroll";
	add.s32 	%r118, %r203, -1;
	shl.b32 	%r119, %r203, 2;
	add.s32 	%r121, %r120, %r119;
	ld.shared.u32 	%r122, [_ZZ14heapSortKernelPiiE1A];
	ld.shared.u32 	%r123, [%r121+-4];
	st.shared.u32 	[_ZZ14heapSortKernelPiiE1A], %r123;
	st.shared.u32 	[%r121+-4], %r122;
	{ // callseq 5, 0
	.param .b32 param0;
	st.param.b32 	[param0], %r118;
	.param .b32 param1;
	st.param.b32 	[param1], 0;
	call.uni 
	_Z10maxHeapifyPiii, 
	(
	param0, 
	param1
	);
	} // callseq 5
	add.s32 	%r124, %r203, -2;
	ld.shared.u32 	%r125, [_ZZ14heapSortKernelPiiE1A];
	ld.shared.u32 	%r126, [%r121+-8];
	st.shared.u32 	[_ZZ14heapSortKernelPiiE1A], %r126;
	st.shared.u32 	[%r121+-8], %r125;
	{ // callseq 6, 0
	.param .b32 param0;
	st.param.b32 	[param0], %r124;
	.param .b32 param1;
	st.param.b32 	[param1], 0;
	call.uni 
	_Z10maxHeapifyPiii, 
	(
	param0, 
	param1
	);
	} // callseq 6
	add.s32 	%r127, %r203, -3;
	ld.shared.u32 	%r128, [_ZZ14heapSortKernelPiiE1A];
	ld.shared.u32 	%r129, [%r121+-12];
	st.shared.u32 	[_ZZ14heapSortKernelPiiE1A], %r129;
	st.shared.u32 	[%r121+-12], %r128;
	{ // callseq 7, 0
	.param .b32 param0;
	st.param.b32 	[param0], %r127;
	.param .b32 param1;
	st.param.b32 	[param1], 0;
	call.uni 
	_Z10maxHeapifyPiii, 
	(
	param0, 
	param1
	);
	} // callseq 7
	add.s32 	%r130, %r203, -4;
	ld.shared.u32 	%r131, [_ZZ14heapSortKernelPiiE1A];
	ld.shared.u32 	%r132, [%r121+-16];
	st.shared.u32 	[_ZZ14heapSortKernelPiiE1A], %r132;
	st.shared.u32 	[%r121+-16], %r131;
	{ // callseq 8, 0
	.param .b32 param0;
	st.param.b32 	[param0], %r130;
	.param .b32 param1;
	st.param.b32 	[param1], 0;
	call.uni 
	_Z10maxHeapifyPiii, 
	(
	param0, 
	param1
	);
	} // callseq 8
	add.s32 	%r133, %r203, -5;
	ld.shared.u32 	%r134, [_ZZ14heapSortKernelPiiE1A];
	ld.shared.u32 	%r135, [%r121+-20];
	st.shared.u32 	[_ZZ14heapSortKernelPiiE1A], %r135;
	st.shared.u32 	[%r121+-20], %r134;
	{ // callseq 9, 0
	.param .b32 param0;
	st.param.b32 	[param0], %r133;
	.param .b32 param1;
	st.param.b32 	[param1], 0;
	call.uni 
	_Z10maxHeapifyPiii, 
	(
	param0, 
	param1
	);
	} // callseq 9
	add.s32 	%r136, %r203, -6;
	ld.shared.u32 	%r137, [_ZZ14heapSortKernelPiiE1A];
	ld.shared.u32 	%r138, [%r121+-24];
	st.shared.u32 	[_ZZ14heapSortKernelPiiE1A], %r138;
	st.shared.u32 	[%r121+-24], %r137;
	{ // callseq 10, 0
	.param .b32 param0;
	st.param.b32 	[param0], %r136;
	.param .b32 param1;
	st.param.b32 	[param1], 0;
	call.uni 
	_Z10maxHeapifyPiii, 
	(
	param0, 
	param1
	);
	} // callseq 10
	add.s32 	%r139, %r203, -7;
	ld.shared.u32 	%r140, [_ZZ14heapSortKernelPiiE1A];
	ld.shared.u32 	%r141, [%r121+-28];
	st.shared.u32 	[_ZZ14heapSortKernelPiiE1A], %r141;
	st.shared.u32 	[%r121+-28], %r140;
	{ // callseq 11, 0
	.param .b32 param0;
	st.param.b32 	[param0], %r139;
	.param .b32 param1;
	st.param.b32 	[param1], 0;
	call.uni 
	_Z10maxHeapifyPiii, 
	(
	param0, 
	param1
	);
	} // callseq 11
	add.s32 	%r203, %r203, -8;
	ld.shared.u32 	%r142, [_ZZ14heapSortKernelPiiE1A];
	ld.shared.u32 	%r143, [%r121+-32];
	st.shared.u32 	[_ZZ14heapSortKernelPiiE1A], %r143;
	st.shared.u32 	[%r121+-32], %r142;
	{ // callseq 12, 0
	.param .b32 param0;
	st.param.b32 	[param0], %r203;
	.param .b32 param1;
	st.param.b32 	[param1], 0;
	call.uni 
	_Z10maxHeapifyPiii, 
	(
	param0, 
	param1
	);
	} // callseq 12
	add.s32 	%r202, %r202, 8;
	setp.ne.s32 	%p14, %r202, %r43;
	@%p14 bra 	$L__BB1_15;
$L__BB1_16:
	setp.eq.s32 	%p15, %r42, 0;
	@%p15 bra 	$L__BB1_24;
	and.b32  	%r51, %r41, 3;
	setp.lt.u32 	%p16, %r42, 4;
	@%p16 bra 	$L__BB1_19;
	add.s32 	%r144, %r203, -1;
	shl.b32 	%r145, %r203, 2;
	mov.u32 	%r146, _ZZ14heapSortKernelPiiE1A;
	add.s32 	%r147, %r146, %r145;
	ld.shared.u32 	%r148, [_ZZ14heapSortKernelPiiE1A];
	ld.shared.u32 	%r149, [%r147+-4];
	st.shared.u32 	[_ZZ14heapSortKernelPiiE1A], %r149;
	st.shared.u32 	[%r147+-4], %r148;
	{ // callseq 13, 0
	.param .b32 param0;
	st.param.b32 	[param0], %r144;
	.param .b32 param1;
	st.param.b32 	[param1], 0;
	call.uni 
	_Z10maxHeapifyPiii, 
	(
	param0, 
	param1
	);
	} // callseq 13
	add.s32 	%r150, %r203, -2;
	ld.shared.u32 	%r151, [_ZZ14heapSortKernelPiiE1A];
	ld.shared.u32 	%r152, [%r147+-8];
	st.shared.u32 	[_ZZ14heapSortKernelPiiE1A], %r152;
	st.shared.u32 	[%r147+-8], %r151;
	{ // callseq 14, 0
	.param .b32 param0;
	st.param.b32 	[param0], %r150;
	.param .b32 param1;
	st.param.b32 	[param1], 0;
	call.uni 
	_Z10maxHeapifyPiii, 
	(
	param0, 
	param1
	);
	} // callseq 14
	add.s32 	%r153, %r203, -3;
	ld.shared.u32 	%r154, [_ZZ14heapSortKernelPiiE1A];
	ld.shared.u32 	%r155, [%r147+-12];
	st.shared.u32 	[_ZZ14heapSortKernelPiiE1A], %r155;
	st.shared.u32 	[%r147+-12], %r154;
	{ // callseq 15, 0
	.param .b32 param0;
	st.param.b32 	[param0], %r153;
	.param .b32 param1;
	st.param.b32 	[param1], 0;
	call.uni 
	_Z10maxHeapifyPiii, 
	(
	param0, 
	param1
	);
	} // callseq 15
	add.s32 	%r203, %r203, -4;
	ld.shared.u32 	%r156, [_ZZ14heapSortKernelPiiE1A];
	ld.shared.u32 	%r157, [%r147+-16];
	st.shared.u32 	[_ZZ14heapSortKernelPiiE1A], %r157;
	st.shared.u32 	[%r147+-16], %r156;
	{ // callseq 16, 0
	.param .b32 param0;
	st.param.b32 	[param0], %r203;
	.param .b32 param1;
	st.param.b32 	[param1], 0;
	call.uni 
	_Z10maxHeapifyPiii, 
	(
	param0, 
	param1
	);
	} // callseq 16
$L__BB1_19:
	setp.eq.s32 	%p17, %r51, 0;
	@%p17 bra 	$L__BB1_24;
	setp.eq.s32 	%p18, %r51, 1;
	@%p18 bra 	$L__BB1_22;
	add.s32 	%r158, %r203, -1;
	shl.b32 	%r159, %r203, 2;
	mov.u32 	%r160, _ZZ14heapSortKernelPiiE1A;
	add.s32 	%r161, %r160, %r159;
	ld.shared.u32 	%r162, [_ZZ14heapSortKernelPiiE1A];
	ld.shared.u32 	%r163, [%r161+-4];
	st.shared.u32 	[_ZZ14heapSortKernelPiiE1A], %r163;
	st.shared.u32 	[%r161+-4], %r162;
	{ // callseq 17, 0
	.param .b32 param0;
	st.param.b32 	[param0], %r158;
	.param .b32 param1;
	st.param.b32 	[param1], 0;
	call.uni 
	_Z10maxHeapifyPiii, 
	(
	param0, 
	param1
	);
	} // callseq 17
	add.s32 	%r203, %r203, -2;
	ld.shared.u32 	%r164, [_ZZ14heapSortKernelPiiE1A];
	ld.shared.u32 	%r165, [%r161+-8];
	st.shared.u32 	[_ZZ14heapSortKernelPiiE1A], %r165;
	st.shared.u32 	[%r161+-8], %r164;
	{ // callseq 18, 0
	.param .b32 param0;
	st.param.b32 	[param0], %r203;
	.param .b32 param1;
	st.param.b32 	[param1], 0;
	call.uni 
	_Z10maxHeapifyPiii, 
	(
	param0, 
	param1
	);
	} // callseq 18
$L__BB1_22:
	and.b32  	%r166, %r41, 1;
	setp.eq.b32 	%p19, %r166, 1;
	not.pred 	%p20, %p19;
	@%p20 bra 	$L__BB1_24;
	add.s32 	%r167, %r203, -1;
	shl.b32 	%r168, %r203, 2;
	mov.u32 	%r169, _ZZ14heapSortKernelPiiE1A;
	add.s32 	%r170, %r169, %r168;
	ld.shared.u32 	%r171, [_ZZ14heapSortKernelPiiE1A];
	ld.shared.u32 	%r172, [%r170+-4];
	st.shared.u32 	[_ZZ14heapSortKernelPiiE1A], %r172;
	st.shared.u32 	[%r170+-4], %r171;
	{ // callseq 19, 0
	.param .b32 param0;
	st.param.b32 	[param0], %r167;
	.param .b32 param1;
	st.param.b32 	[param1], 0;
	call.uni 
	_Z10maxHeapifyPiii, 
	(
	param0, 
	param1
	);
	} // callseq 19
$L__BB1_24:
	setp.eq.s32 	%p21, %r6, 3;
	@%p21 bra 	$L__BB1_27;
	mul.wide.u32 	%rd24, %r213, 4;
	add.s64 	%rd26, %rd24, %rd15;
	add.s64 	%rd36, %rd1, %rd26;
	mul.wide.u32 	%rd8, %r3, 4;
	shl.b32 	%r173, %r213, 2;
	mov.u32 	%r174, _ZZ14heapSortKernelPiiE1A;
	add.s32 	%r207, %r174, %r173;
	shl.b32 	%r57, %r3, 2;
	neg.s32 	%r206, %r5;
	mad.lo.s32 	%r213, %r3, %r5, %r213;
$L__BB1_26:
	.pragma "nounroll";
	ld.shared.u32 	%r175, [%r207];
	st.global.u32 	[%rd36], %r175;
	add.s64 	%rd36, %rd36, %rd8;
	add.s32 	%r207, %r207, %r57;
	add.s32 	%r206, %r206, 1;
	setp.ne.s32 	%p22, %r206, 0;
	@%p22 bra 	$L__BB1_26;
$L__BB1_27:
	setp.lt.u32 	%p23, %r4, 3;
	@%p23 bra 	$L__BB1_30;
	shl.b32 	%r176, %r3, 1;
	add.s32 	%r212, %r213, %r176;
	shl.b32 	%r66, %r3, 2;
	mad.lo.s32 	%r211, %r3, 3, %r213;
	add.s32 	%r210, %r3, %r213;
	shl.b32 	%r177, %r213, 2;
	mov.u32 	%r178, _ZZ14heapSortKernelPiiE1A;
	add.s32 	%r209, %r178, %r177;
	shl.b32 	%r70, %r3, 4;
	shl.b32 	%r71, %r3, 3;
	mul.lo.s32 	%r72, %r3, 12;
$L__BB1_29:
	ld.shared.u32 	%r179, [%r209];
	mul.wide.u32 	%rd27, %r213, 4;
	add.s64 	%rd28, %rd6, %rd27;
	st.global.u32 	[%rd28], %r179;
	add.s32 	%r180, %r213, %r3;
	add.s32 	%r181, %r209, %r66;
	ld.shared.u32 	%r182, [%r181];
	mul.wide.u32 	%rd29, %r210, 4;
	add.s64 	%rd30, %rd6, %rd29;
	st.global.u32 	[%rd30], %r182;
	add.s32 	%r183, %r180, %r3;
	add.s32 	%r184, %r209, %r71;
	ld.shared.u32 	%r185, [%r184];
	mul.wide.u32 	%rd31, %r212, 4;
	add.s64 	%rd32, %rd6, %rd31;
	st.global.u32 	[%rd32], %r185;
	add.s32 	%r186, %r183, %r3;
	add.s32 	%r187, %r209, %r72;
	ld.shared.u32 	%r188, [%r187];
	mul.wide.u32 	%rd33, %r211, 4;
	add.s64 	%rd34, %rd6, %rd33;
	st.global.u32 	[%rd34], %r188;
	add.s32 	%r213, %r186, %r3;
	add.s32 	%r212, %r212, %r66;
	add.s32 	%r211, %r211, %r66;
	add.s32 	%r210, %r210, %r66;
	add.s32 	%r209, %r209, %r70;
	setp.lt.u32 	%p24, %r213, 2047;
	@%p24 bra 	$L__BB1_29;
$L__BB1_30:
	ret;
$L__BB1_31:
	{ // callseq 1, 0
	.param .b32 param0;
	st.param.b32 	[param0], %r203;
	.param .b32 param1;
	st.param.b32 	[param1], %r199;
	call.uni 
	_Z10maxHeapifyPiii, 
	(
	param0, 
	param1
	);
	} // callseq 1
	add.s32 	%r113, %r199, -1;
	{ // callseq 2, 0
	.param .b32 param0;
	st.param.b32 	[param0], %r203;
	.param .b32 param1;
	st.param.b32 	[param1], %r113;
	call.uni 
	_Z10maxHeapifyPiii, 
	(
	param0, 
	param1
	);
	} // callseq 2
	add.s32 	%r114, %r199, -2;
	{ // callseq 3, 0
	.param .b32 param0;
	st.param.b32 	[param0], %r203;
	.param .b32 param1;
	st.param.b32 	[param1], %r114;
	call.uni 
	_Z10maxHeapifyPiii, 
	(
	param0, 
	param1
	);
	} // callseq 3
	add.s32 	%r115, %r199, -3;
	{ // callseq 4, 0
	.param .b32 param0;
	st.param.b32 	[param0], %r203;
	.param .b32 param1;
	st.param.b32 	[param1], %r115;
	call.uni 
	_Z10maxHeapifyPiii, 
	(
	param0, 
	param1
	);
	} // callseq 4
	setp.gt.s32 	%p11, %r199, 3;
	add.s32 	%r199, %r199, -4;
	@%p11 bra 	$L__BB1_31;
	bra.uni 	$L__BB1_12;

}


// ===== COMPILED SASS (sm_100) =====

	.target	sm_100

	.elftype	@"ET_EXEC"


//--------------------- .note.nv.tkinfo           --------------------------
	.section	.note.nv.tkinfo,"",@"SHT_NOTE"
	.sectionflags	@"SHF_NOTE_NV_TKINFO"
	.tkinfo
        /*0018*/ 	.word	0x00000002
        /*0030*/ 	.string	""
        /*0030*/ 	.string	"ptxas"
        /*0030*/ 	.string	"Cuda compilation tools, release 13.0, V13.0.88"
        /*0030*/ 	.string	"Build cuda_13.0.r13.0/compiler.36424714_0"
        /*0030*/ 	.string	"-arch sm_100 -m 64 "



//--------------------- .note.nv.cuinfo           --------------------------
	.section	.note.nv.cuinfo,"",@"SHT_NOTE"
	.sectionflags	@"SHF_NOTE_NV_CUINFO"
        /*0018*/ 	.short	0x0002
        /*001a*/ 	.short	0x0064
        /*001c*/ 	.short	0x0082
	.zero		2


//--------------------- .nv.info                  --------------------------
	.section	.nv.info,"",@"SHT_CUDA_INFO"
	.align	4


	//----- nvinfo : EIATTR_REGCOUNT
	.align		4
        /*0000*/ 	.byte	0x04, 0x2f
        /*0002*/ 	.short	(.L_1 - .L_0)
	.align		4
.L_0:
        /*0004*/ 	.word	index@(_Z14heapSortKernelPii)
        /*0008*/ 	.word	0x0000001e


	//----- nvinfo : EIATTR_FRAME_SIZE
	.align		4
.L_1:
        /*000c*/ 	.byte	0x04, 0x11
        /*000e*/ 	.short	(.L_3 - .L_2)
	.align		4
.L_2:
        /*0010*/ 	.word	index@($__internal_0_$__cuda_sm20_div_u16)
        /*0014*/ 	.word	0x00000000


	//----- nvinfo : EIATTR_FRAME_SIZE
	.align		4
.L_3:
        /*0018*/ 	.byte	0x04, 0x11
        /*001a*/ 	.short	(.L_5 - .L_4)
	.align		4
.L_4:
        /*001c*/ 	.word	index@($_Z14heapSortKernelPii$_Z10maxHeapifyPiii)
        /*0020*/ 	.word	0x00000000


	//----- nvinfo : EIATTR_FRAME_SIZE
	.align		4
.L_5:
        /*0024*/ 	.byte	0x04, 0x11
        /*0026*/ 	.short	(.L_7 - .L_6)
	.align		4
.L_6:
        /*0028*/ 	.word	index@(_Z14heapSortKernelPii)
        /*002c*/ 	.word	0x00000000


	//----- nvinfo : EIATTR_MIN_STACK_SIZE
	.align		4
.L_7:
        /*0030*/ 	.byte	0x04, 0x12
        /*0032*/ 	.short	(.L_9 - .L_8)
	.align		4
.L_8:
        /*0034*/ 	.word	index@(_Z14heapSortKernelPii)
        /*0038*/ 	.word	0x00000000
.L_9:


//--------------------- .nv.compat                --------------------------
	.section	.nv.compat,"",@"SHT_CUDA_COMPAT_INFO"
	.align	4
        /*0000*/ 	.byte	0x02, 0x09, 0x00, 0x00, 0x02, 0x02, 0x01, 0x00, 0x02, 0x05, 0x05, 0x00, 0x03, 0x07, 0x01, 0x01
        /*0010*/ 	.byte	0x02, 0x03, 0x00, 0x00, 0x02, 0x06, 0x01, 0x00, 0x04, 0x0b, 0x08, 0x00, 0x01, 0x00, 0x00, 0x00
        /*0020*/ 	.byte	0x00, 0x00, 0x00, 0x00


//--------------------- .nv.info._Z14heapSortKernelPii --------------------------
	.section	.nv.info._Z14heapSortKernelPii,"",@"SHT_CUDA_INFO"
	.sectionflags	@""
	.align	4


	//----- nvinfo : EIATTR_CUDA_API_VERSION
	.align		4
        /*0000*/ 	.byte	0x04, 0x37
        /*0002*/ 	.short	(.L_11 - .L_10)
.L_10:
        /*0004*/ 	.word	0x00000082


	//----- nvinfo : EIATTR_KPARAM_INFO
	.align		4
.L_11:
        /*0008*/ 	.byte	0x04, 0x17
        /*000a*/ 	.short	(.L_13 - .L_12)
.L_12:
        /*000c*/ 	.word	0x00000000
        /*0010*/ 	.short	0x0001
        /*0012*/ 	.short	0x0008
        /*0014*/ 	.byte	0x00, 0xf0, 0x11, 0x00


	//----- nvinfo : EIATTR_KPARAM_INFO
	.align		4
.L_13:
        /*0018*/ 	.byte	0x04, 0x17
        /*001a*/ 	.short	(.L_15 - .L_14)
.L_14:
        /*001c*/ 	.word	0x00000000
        /*0020*/ 	.short	0x0000
        /*0022*/ 	.short	0x0000
        /*0024*/ 	.byte	0x00, 0xf5, 0x21, 0x00


	//----- nvinfo : EIATTR_SPARSE_MMA_MASK
	.align		4
.L_15:
        /*0028*/ 	.byte	0x03, 0x50
        /*002a*/ 	.short	0x0000


	//----- nvinfo : EIATTR_MAXREG_COUNT
	.align		4
        /*002c*/ 	.byte	0x03, 0x1b
        /*002e*/ 	.short	0x00ff


	//----- nvinfo : EIATTR_NUM_BARRIERS
	.align		4
        /*0030*/ 	.byte	0x02, 0x4c
        /*0032*/ 	.byte	0x01
	.zero		1


	//----- nvinfo : EIATTR_MERCURY_ISA_VERSION
	.align		4
        /*0034*/ 	.byte	0x03, 0x5f
        /*0036*/ 	.short	0x0101


	//----- nvinfo : EIATTR_VRC_CTA_INIT_COUNT
	.align		4
        /*0038*/ 	.byte	0x02, 0x4a
	.zero		1
	.zero		1


	//----- nvinfo : EIATTR_EXIT_INSTR_OFFSETS
	.align		4
        /*003c*/ 	.byte	0x04, 0x1c
        /*003e*/ 	.short	(.L_17 - .L_16)


	//   ....[0]....
.L_16:
        /*0040*/ 	.word	0x00001920


	//   ....[1]....
        /*0044*/ 	.word	0x00001b10


	//----- nvinfo : EIATTR_CRS_STACK_SIZE
	.align		4
.L_17:
        /*0048*/ 	.byte	0x04, 0x1e
        /*004a*/ 	.short	(.L_19 - .L_18)
.L_18:
        /*004c*/ 	.word	0x00000000


	//----- nvinfo : EIATTR_CBANK_PARAM_SIZE
	.align		4
.L_19:
        /*0050*/ 	.byte	0x03, 0x19
        /*0052*/ 	.short	0x000c


	//----- nvinfo : EIATTR_PARAM_CBANK
	.align		4
        /*0054*/ 	.byte	0x04, 0x0a
        /*0056*/ 	.short	(.L_21 - .L_20)
	.align		4
.L_20:
        /*0058*/ 	.word	index@(.nv.constant0._Z14heapSortKernelPii)
        /*005c*/ 	.short	0x0380
        /*005e*/ 	.short	0x000c


	//----- nvinfo : EIATTR_SW_WAR
	.align		4
.L_21:
        /*0060*/ 	.byte	0x04, 0x36
        /*0062*/ 	.short	(.L_23 - .L_22)
.L_22:
        /*0064*/ 	.word	0x00000008
.L_23:


//--------------------- .nv.callgraph             --------------------------
	.section	.nv.callgraph,"",@"SHT_CUDA_CALLGRAPH"
	.align	4
	.sectionentsize	8
	.align		4
        /*0000*/ 	.word	0x00000000
	.align		4
        /*0004*/ 	.word	0xffffffff
	.align		4
        /*0008*/ 	.word	0x00000000
	.align		4
        /*000c*/ 	.word	0xfffffffe
	.align		4
        /*0010*/ 	.word	0x00000000
	.align		4
        /*0014*/ 	.word	0xfffffffd
	.align		4
        /*0018*/ 	.word	0x00000000
	.align		4
        /*001c*/ 	.word	0xfffffffc


//--------------------- .text._Z14heapSortKernelPii --------------------------
	.section	.text._Z14heapSortKernelPii,"ax",@progbits
	.align	128
        .global         _Z14heapSortKernelPii
        .type           _Z14heapSortKernelPii,@function
        .size           _Z14heapSortKernelPii,(.L_x_40 - _Z14heapSortKernelPii)
        .other          _Z14heapSortKernelPii,@"STO_CUDA_ENTRY STV_DEFAULT"
_Z14heapSortKernelPii:
.text._Z14heapSortKernelPii:
[----:B------:R-:W-:Y:S01]  /*0000*/  LDC R1, c[0x0][0x37c] ;  /* 0x0000df00ff017b82 */ /* 0x000fe20000000800 */
[----:B------:R-:W0:Y:S07]  /*0010*/  S2R R2, SR_TID.X ;  /* 0x0000000000027919 */ /* 0x000e2e0000002100 */
[----:B------:R-:W1:Y:S01]  /*0020*/  LDC R3, c[0x0][0x360] ;  /* 0x0000d800ff037b82 */ /* 0x000e620000000800 */
[----:B------:R-:W2:Y:S01]  /*0030*/  LDCU UR4, c[0x0][0x388] ;  /* 0x00007100ff0477ac */ /* 0x000ea20008000800 */
[----:B------:R-:W-:Y:S01]  /*0040*/  MOV R9, 0xf0 ;  /* 0x000000f000097802 */ /* 0x000fe20000000f00 */
[----:B------:R-:W3:Y:S01]  /*0050*/  S2R R16, SR_CTAID.X ;  /* 0x0000000000107919 */ /* 0x000ee20000002500 */
[----:B-1----:R-:W-:Y:S01]  /*0060*/  LOP3.LUT R5, R3, 0xffff, RZ, 0xc0, !PT ;  /* 0x0000ffff03057812 */ /* 0x002fe200078ec0ff */
[----:B0-----:R-:W-:-:S02]  /*0070*/  IMAD.IADD R4, R2, 0x1, R3 ;  /* 0x0000000102047824 */ /* 0x001fc400078e0203 */
[----:B---3--:R-:W-:-:S03]  /*0080*/  IMAD R16, R16, 0x7ff, RZ ;  /* 0x000007ff10107824 */ /* 0x008fc600078e02ff */
[C---:B------:R-:W-:Y:S02]  /*0090*/  ISETP.NE.AND P0, PT, R4.reuse, 0x7ff, PT ;  /* 0x000007ff0400780c */ /* 0x040fe40003f05270 */
[----:B------:R-:W-:-:S11]  /*00a0*/  IADD3 R0, PT, PT, -R4, 0x7fe, RZ ;  /* 0x000007fe04007810 */ /* 0x000fd60007ffe1ff */
[----:B------:R-:W-:Y:S01]  /*00b0*/  @!P0 IADD3 R0, PT, PT, -R4, 0x7ff, RZ ;  /* 0x000007ff04008810 */ /* 0x000fe20007ffe1ff */
[----:B--2---:R-:W-:-:S03]  /*00c0*/  IMAD.U32 R4, RZ, RZ, UR4 ;  /* 0x00000004ff047e24 */ /* 0x004fc6000f8e00ff */
[----:B------:R-:W-:-:S07]  /*00d0*/  LOP3.LUT R10, R0, 0xffff, RZ, 0xc0, !PT ;  /* 0x0000ffff000a7812 */ /* 0x000fce00078ec0ff */
[----:B------:R-:W-:Y:S05]  /*00e0*/  CALL.REL.NOINC `($__internal_0_$__cuda_sm20_div_u16) ;  /* 0x0000001c00087944 */ /* 0x000fea0003c00000 */
[----:B------:R-:W-:Y:S01]  /*00f0*/  LOP3.LUT R0, R5, 0xffff, RZ, 0xc0, !PT ;  /* 0x0000ffff05007812 */ /* 0x000fe200078ec0ff */
[----:B------:R-:W0:Y:S01]  /*0100*/  LDCU.64 UR6, c[0x0][0x358] ;  /* 0x00006b00ff0677ac */ /* 0x000e220008000a00 */
[----:B------:R-:W-:Y:S03]  /*0110*/  BSSY.RECONVERGENT B0, `(.L_x_0) ;  /* 0x000001d000007945 */ /* 0x000fe60003800200 */
[----:B------:R-:W-:Y:S02]  /*0120*/  VIADD R5, R0, 0x1 ;  /* 0x0000000100057836 */ /* 0x000fe40000000000 */
[----:B------:R-:W-:Y:S01]  /*0130*/  @!P0 IMAD.MOV R5, RZ, RZ, R0 ;  /* 0x000000ffff058224 */ /* 0x000fe200078e0200 */
[----:B------:R-:W-:-:S03]  /*0140*/  MOV R0, R2 ;  /* 0x0000000200007202 */ /* 0x000fc60000000f00 */
[C---:B------:R-:W-:Y:S01]  /*0150*/  VIADD R7, R5.reuse, 0x1 ;  /* 0x0000000105077836 */ /* 0x040fe20000000000 */
[----:B------:R-:W-:-:S04]  /*0160*/  LOP3.LUT R6, R5, 0x3, RZ, 0xc0, !PT ;  /* 0x0000000305067812 */ /* 0x000fc800078ec0ff */
[----:B------:R-:W-:Y:S02]  /*0170*/  ISETP.NE.AND P0, PT, R6, 0x3, PT ;  /* 0x000000030600780c */ /* 0x000fe40003f05270 */
[----:B------:R-:W-:-:S11]  /*0180*/  LOP3.LUT R7, R7, 0x3, RZ, 0xc0, !PT ;  /* 0x0000000307077812 */ /* 0x000fd600078ec0ff */
[----:B0-----:R-:W-:Y:S05]  /*0190*/  @!P0 BRA `(.L_x_1) ;  /* 0x0000000000508947 */ /* 0x001fea0003800000 */
[----:B------:R-:W0:Y:S01]  /*01a0*/  S2UR UR5, SR_CgaCtaId ;  /* 0x00000000000579c3 */ /* 0x000e220000008800 */
[----:B------:R-:W1:Y:S01]  /*01b0*/  LDCU.64 UR8, c[0x0][0x380] ;  /* 0x00007000ff0877ac */ /* 0x000e620008000a00 */
[----:B------:R-:W-:Y:S01]  /*01c0*/  IMAD.WIDE.U32 R8, R16, 0x4, RZ ;  /* 0x0000000410087825 */ /* 0x000fe200078e00ff */
[----:B------:R-:W-:-:S03]  /*01d0*/  UMOV UR4, 0x400 ;  /* 0x0000040000047882 */ /* 0x000fc60000000000 */
[----:B------:R-:W-:Y:S02]  /*01e0*/  IMAD R0, R7, R3, R2 ;  /* 0x0000000307007224 */ /* 0x000fe400078e0202 */
[----:B------:R-:W-:-:S04]  /*01f0*/  IMAD.WIDE.U32 R8, R2, 0x4, R8 ;  /* 0x0000000402087825 */ /* 0x000fc800078e0008 */
[----:B------:R-:W-:Y:S01]  /*0200*/  IMAD.MOV R13, RZ, RZ, -R7 ;  /* 0x000000ffff0d7224 */ /* 0x000fe200078e0a07 */
[----:B-1----:R-:W-:-:S04]  /*0210*/  IADD3 R8, P0, PT, R8, UR8, RZ ;  /* 0x0000000808087c10 */ /* 0x002fc8000ff1e0ff */
[----:B------:R-:W-:Y:S01]  /*0220*/  IADD3.X R9, PT, PT, R9, UR9, RZ, P0, !PT ;  /* 0x0000000909097c10 */ /* 0x000fe200087fe4ff */
[----:B0-----:R-:W-:-:S06]  /*0230*/  ULEA UR4, UR5, UR4, 0x18 ;  /* 0x0000000405047291 */ /* 0x001fcc000f8ec0ff */
[----:B------:R-:W-:-:S07]  /*0240*/  LEA R12, R2, UR4, 0x2 ;  /* 0x00000004020c7c11 */ /* 0x000fce000f8e10ff */
.L_x_2:
[----:B------:R-:W-:Y:S02]  /*0250*/  IMAD.MOV.U32 R10, RZ, RZ, R8 ;  /* 0x000000ffff0a7224 */ /* 0x000fe400078e0008 */
[----:B------:R-:W-:-:S05]  /*0260*/  IMAD.MOV.U32 R11, RZ, RZ, R9 ;  /* 0x000000ffff0b7224 */ /* 0x000fca00078e0009 */
[----:B------:R-:W2:Y:S01]  /*0270*/  LDG.E R15, desc[UR6][R10.64] ;  /* 0x000000060a0f7981 */ /* 0x000ea2000c1e1900 */
[----:B------:R-:W-:Y:S02]  /*0280*/  VIADD R13, R13, 0x1 ;  /* 0x000000010d0d7836 */ /* 0x000fe40000000000 */
[----:B------:R-:W-:-:S03]  /*0290*/  IMAD.WIDE.U32 R8, R3, 0x4, R10 ;  /* 0x0000000403087825 */ /* 0x000fc600078e000a */
[----:B------:R-:W-:Y:S01]  /*02a0*/  ISETP.NE.AND P0, PT, R13, RZ, PT ;  /* 0x000000ff0d00720c */ /* 0x000fe20003f05270 */
[----:B--2---:R0:W-:Y:S02]  /*02b0*/  STS [R12], R15 ;  /* 0x0000000f0c007388 */ /* 0x0041e40000000800 */
[----:B0-----:R-:W-:-:S10]  /*02c0*/  IMAD R12, R3, 0x4, R12 ;  /* 0x00000004030c7824 */ /* 0x001fd400078e020c */
[----:B------:R-:W-:Y:S05]  /*02d0*/  @P0 BRA `(.L_x_2) ;  /* 0xfffffffc00dc0947 */ /* 0x000fea000383ffff */
.L_x_1:
[----:B------:R-:W-:Y:S05]  /*02e0*/  BSYNC.RECONVERGENT B0 ;  /* 0x0000000000007941 */ /* 0x000fea0003800200 */
.L_x_0:
[----:B------:R-:W0:Y:S01]  /*02f0*/  LDCU.64 UR4, c[0x0][0x380] ;  /* 0x00007000ff0477ac */ /* 0x000e220008000a00 */
[----:B------:R-:W-:Y:S01]  /*0300*/  ISETP.GE.U32.AND P0, PT, R5, 0x3, PT ;  /* 0x000000030500780c */ /* 0x000fe20003f06070 */
[----:B------:R-:W-:Y:S01]  /*0310*/  IMAD.WIDE.U32 R16, R16, 0x4, RZ ;  /* 0x0000000410107825 */ /* 0x000fe200078e00ff */
[----:B------:R-:W-:Y:S02]  /*0320*/  BSSY.RECONVERGENT B0, `(.L_x_3) ;  /* 0x0000022000007945 */ /* 0x000fe40003800200 */
[----:B0-----:R-:W-:-:S04]  /*0330*/  IADD3 R14, P1, PT, R16, UR4, RZ ;  /* 0x00000004100e7c10 */ /* 0x001fc8000ff3e0ff */
[----:B------:R-:W-:-:S05]  /*0340*/  IADD3.X R15, PT, PT, R17, UR5, RZ, P1, !PT ;  /* 0x00000005110f7c10 */ /* 0x000fca0008ffe4ff */
[----:B------:R-:W-:Y:S05]  /*0350*/  @!P0 BRA `(.L_x_4) ;  /* 0x0000000000788947 */ /* 0x000fea0003800000 */
[----:B------:R-:W0:Y:S01]  /*0360*/  S2UR UR5, SR_CgaCtaId ;  /* 0x00000000000579c3 */ /* 0x000e220000008800 */
[----:B------:R-:W-:Y:S01]  /*0370*/  UMOV UR4, 0x400 ;  /* 0x0000040000047882 */ /* 0x000fe20000000000 */
[C---:B------:R-:W-:Y:S01]  /*0380*/  LEA R20, R3.reuse, R0, 0x1 ;  /* 0x0000000003147211 */ /* 0x040fe200078e08ff */
[----:B------:R-:W-:Y:S02]  /*0390*/  IMAD R21, R3, 0x3, R0 ;  /* 0x0000000303157824 */ /* 0x000fe400078e0200 */
[----:B------:R-:W-:Y:S01]  /*03a0*/  IMAD.IADD R22, R0, 0x1, R3 ;  /* 0x0000000100167824 */ /* 0x000fe200078e0203 */
[----:B0-----:R-:W-:-:S06]  /*03b0*/  ULEA UR4, UR5, UR4, 0x18 ;  /* 0x0000000405047291 */ /* 0x001fcc000f8ec0ff */
[----:B------:R-:W-:-:S07]  /*03c0*/  LEA R24, R0, UR4, 0x2 ;  /* 0x0000000400187c11 */ /* 0x000fce000f8e10ff */
.L_x_5:
[----:B------:R-:W-:-:S04]  /*03d0*/  IMAD.WIDE.U32 R8, R0, 0x4, R14 ;  /* 0x0000000400087825 */ /* 0x000fc800078e000e */
[--C-:B-1----:R-:W-:Y:S02]  /*03e0*/  IMAD.WIDE.U32 R10, R22, 0x4, R14.reuse ;  /* 0x00000004160a7825 */ /* 0x102fe400078e000e */
[----:B------:R-:W2:Y:S02]  /*03f0*/  LDG.E R9, desc[UR6][R8.64] ;  /* 0x0000000608097981 */ /* 0x000ea4000c1e1900 */
[--C-:B------:R-:W-:Y:S02]  /*0400*/  IMAD.WIDE.U32 R12, R20, 0x4, R14.reuse ;  /* 0x00000004140c7825 */ /* 0x100fe400078e000e */
[----:B------:R-:W3:Y:S02]  /*0410*/  LDG.E R10, desc[UR6][R10.64] ;  /* 0x000000060a0a7981 */ /* 0x000ee4000c1e1900 */
[----:B------:R-:W-:Y:S02]  /*0420*/  IMAD.WIDE.U32 R18, R21, 0x4, R14 ;  /* 0x0000000415127825 */ /* 0x000fe400078e000e */
[----:B------:R-:W4:Y:S04]  /*0430*/  LDG.E R12, desc[UR6][R12.64] ;  /* 0x000000060c0c7981 */ /* 0x000f28000c1e1900 */
[----:B------:R-:W5:Y:S01]  /*0440*/  LDG.E R18, desc[UR6][R18.64] ;  /* 0x0000000612127981 */ /* 0x000f62000c1e1900 */
[----:B------:R-:W-:-:S02]  /*0450*/  IMAD R23, R3, 0x4, R24 ;  /* 0x0000000403177824 */ /* 0x000fc400078e0218 */
[C-C-:B------:R-:W-:Y:S02]  /*0460*/  IMAD R25, R3.reuse, 0x8, R24.reuse ;  /* 0x0000000803197824 */ /* 0x140fe400078e0218 */
[C---:B------:R-:W-:Y:S01]  /*0470*/  IMAD R27, R3.reuse, 0xc, R24 ;  /* 0x0000000c031b7824 */ /* 0x040fe200078e0218 */
[----:B------:R-:W-:-:S04]  /*0480*/  IADD3 R0, PT, PT, R3, R0, R3 ;  /* 0x0000000003007210 */ /* 0x000fc80007ffe003 */
[----:B------:R-:W-:-:S04]  /*0490*/  IADD3 R0, PT, PT, R3, R0, R3 ;  /* 0x0000000003007210 */ /* 0x000fc80007ffe003 */
[----:B------:R-:W-:Y:S01]  /*04a0*/  ISETP.GE.U32.AND P0, PT, R0, 0x7ff, PT ;  /* 0x000007ff0000780c */ /* 0x000fe20003f06070 */
[C---:B------:R-:W-:Y:S01]  /*04b0*/  IMAD R20, R3.reuse, 0x4, R20 ;  /* 0x0000000403147824 */ /* 0x040fe200078e0214 */
[C---:B------:R-:W-:Y:S01]  /*04c0*/  LEA R22, R3.reuse, R22, 0x2 ;  /* 0x0000001603167211 */ /* 0x040fe200078e10ff */
[C---:B------:R-:W-:Y:S01]  /*04d0*/  IMAD R21, R3.reuse, 0x4, R21 ;  /* 0x0000000403157824 */ /* 0x040fe200078e0215 */
[----:B--2---:R0:W-:Y:S04]  /*04e0*/  STS [R24], R9 ;  /* 0x0000000918007388 */ /* 0x0041e80000000800 */
[----:B---3--:R1:W-:Y:S04]  /*04f0*/  STS [R23], R10 ;  /* 0x0000000a17007388 */ /* 0x0083e80000000800 */
[----:B----4-:R1:W-:Y:S04]  /*0500*/  STS [R25], R12 ;  /* 0x0000000c19007388 */ /* 0x0103e80000000800 */
[----:B-----5:R1:W-:Y:S01]  /*0510*/  STS [R27], R18 ;  /* 0x000000121b007388 */ /* 0x0203e20000000800 */
[----:B0-----:R-:W-:Y:S01]  /*0520*/  IMAD R24, R3, 0x10, R24 ;  /* 0x0000001003187824 */ /* 0x001fe200078e0218 */
[----:B------:R-:W-:Y:S06]  /*0530*/  @!P0 BRA `(.L_x_5) ;  /* 0xfffffffc00a48947 */ /* 0x000fec000383ffff */
.L_x_4:
[----:B------:R-:W-:Y:S05]  /*0540*/  BSYNC.RECONVERGENT B0 ;  /* 0x0000000000007941 */ /* 0x000fea0003800200 */
.L_x_3:
[----:B------:R-:W-:Y:S01]  /*0550*/  BAR.SYNC.DEFER_BLOCKING 0x0 ;  /* 0x0000000000007b1d */ /* 0x000fe20000010000 */
[----:B------:R-:W-:-:S05]  /*0560*/  ISETP.NE.AND P0, PT, R2, RZ, PT ;  /* 0x000000ff0200720c */ /* 0x000fca0003f05270 */
[----:B------:R-:W-:Y:S08]  /*0570*/  BSSY.RECONVERGENT B0, `(.L_x_6) ;  /* 0x0000122000007945 */ /* 0x000ff00003800200 */
[----:B------:R-:W-:Y:S05]  /*0580*/  @P0 BRA `(.L_x_7) ;  /* 0x0000001000800947 */ /* 0x000fea0003800000 */
[----:B------:R-:W0:Y:S02]  /*0590*/  LDC R0, c[0x0][0x388] ;  /* 0x0000e200ff007b82 */ /* 0x000e240000000800 */
[----:B0-----:R-:W-:-:S13]  /*05a0*/  ISETP.GE.AND P0, PT, R0, 0x1, PT ;  /* 0x000000010000780c */ /* 0x001fda0003f06270 */
[----:B------:R-:W-:Y:S05]  /*05b0*/  @!P0 BRA `(.L_x_8) ;  /* 0x0000000000dc8947 */ /* 0x000fea0003800000 */
[----:B------:R-:W-:-:S05]  /*05c0*/  VIADD R0, R0, 0xfffffffe ;  /* 0xfffffffe00007836 */ /* 0x000fca0000000000 */
[----:B------:R-:W-:-:S04]  /*05d0*/  LEA.HI R9, R0, R0, RZ, 0x1 ;  /* 0x0000000000097211 */ /* 0x000fc800078f08ff */
[----:B------:R-:W-:-:S04]  /*05e0*/  SHF.R.S32.HI R9, RZ, 0x1, R9 ;  /* 0x00000001ff097819 */ /* 0x000fc80000011409 */
[----:B------:R-:W-:Y:S01]  /*05f0*/  LOP3.LUT R0, R9, 0x3, RZ, 0xc0, !PT ;  /* 0x0000000309007812 */ /* 0x000fe200078ec0ff */
[----:B-1----:R-:W-:-:S03]  /*0600*/  IMAD.MOV.U32 R10, RZ, RZ, R9 ;  /* 0x000000ffff0a7224 */ /* 0x002fc600078e0009 */
[----:B------:R-:W-:-:S13]  /*0610*/  ISETP.NE.AND P0, PT, R0, 0x3, PT ;  /* 0x000000030000780c */ /* 0x000fda0003f05270 */
[----:B------:R-:W-:Y:S05]  /*0620*/  @!P0 BRA `(.L_x_9) ;  /* 0x00000000003c8947 */ /* 0x000fea0003800000 */
[----:B------:R-:W-:Y:S01]  /*0630*/  VIADD R0, R9, 0x1 ;  /* 0x0000000109007836 */ /* 0x000fe20000000000 */
[----:B------:R-:W-:-:S04]  /*0640*/  MOV R10, R9 ;  /* 0x00000009000a7202 */ /* 0x000fc80000000f00 */
[----:B------:R-:W-:-:S05]  /*0650*/  LOP3.LUT R0, R0, 0x3, RZ, 0xc0, !PT ;  /* 0x0000000300007812 */ /* 0x000fca00078ec0ff */
[----:B------:R-:W-:-:S07]  /*0660*/  IMAD.MOV R11, RZ, RZ, -R0 ;  /* 0x000000ffff0b7224 */ /* 0x000fce00078e0a00 */
.L_x_11:
[----:B------:R-:W0:Y:S01]  /*0670*/  LDCU UR4, c[0x0][0x388] ;  /* 0x00007100ff0477ac */ /* 0x000e220008000800 */
[----:B------:R-:W-:Y:S01]  /*0680*/  VIADD R11, R11, 0x1 ;  /* 0x000000010b0b7836 */ /* 0x000fe20000000000 */
[----:B------:R-:W-:Y:S01]  /*0690*/  BSSY.RECONVERGENT B1, `(.L_x_10) ;  /* 0x0000006000017945 */ /* 0x000fe20003800200 */
[----:B------:R-:W-:Y:S01]  /*06a0*/  IMAD.MOV.U32 R23, RZ, RZ, R10 ;  /* 0x000000ffff177224 */ /* 0x000fe200078e000a */
[----:B------:R-:W-:Y:S02]  /*06b0*/  MOV R0, 0x6f0 ;  /* 0x000006f000007802 */ /* 0x000fe40000000f00 */
[----:B------:R-:W-:Y:S01]  /*06c0*/  ISETP.NE.AND P1, PT, R11, RZ, PT ;  /* 0x000000ff0b00720c */ /* 0x000fe20003f25270 */
[----:B0-----:R-:W-:-:S12]  /*06d0*/  IMAD.U32 R8, RZ, RZ, UR4 ;  /* 0x00000004ff087e24 */ /* 0x001fd8000f8e00ff */
[----:B------:R-:W-:Y:S05]  /*06e0*/  CALL.REL.NOINC `($_Z14heapSortKernelPii$_Z10maxHeapifyPiii) ;  /* 0x00000014000c7944 */ /* 0x000fea0003c00000 */
[----:B------:R-:W-:Y:S05]  /*06f0*/  BSYNC.RECONVERGENT B1 ;  /* 0x0000000000017941 */ /* 0x000fea0003800200 */
.L_x_10:
[----:B------:R-:W-:Y:S01]  /*0700*/  IADD3 R10, PT, PT, R10, -0x1, RZ ;  /* 0xffffffff0a0a7810 */ /* 0x000fe20007ffe0ff */
[----:B------:R-:W-:Y:S06]  /*0710*/  @P1 BRA `(.L_x_11) ;  /* 0xfffffffc00d41947 */ /* 0x000fec000383ffff */
.L_x_9:
[----:B------:R-:W-:-:S13]  /*0720*/  ISETP.GE.U32.AND P0, PT, R9, 0x3, PT ;  /* 0x000000030900780c */ /* 0x000fda0003f06070 */
[----:B------:R-:W-:Y:S05]  /*0730*/  @!P0 BRA `(.L_x_8) ;  /* 0x00000000007c8947 */ /* 0x000fea0003800000 */
.L_x_16:
[----:B------:R-:W0:Y:S01]  /*0740*/  LDCU UR4, c[0x0][0x388] ;  /* 0x00007100ff0477ac */ /* 0x000e220008000800 */
[----:B------:R-:W-:Y:S01]  /*0750*/  BSSY.RECONVERGENT B1, `(.L_x_12) ;  /* 0x0000005000017945 */ /* 0x000fe20003800200 */
[----:B------:R-:W-:Y:S01]  /*0760*/  IMAD.MOV.U32 R23, RZ, RZ, R10 ;  /* 0x000000ffff177224 */ /* 0x000fe200078e000a */
[----:B------:R-:W-:Y:S01]  /*0770*/  MOV R0, 0x7a0 ;  /* 0x000007a000007802 */ /* 0x000fe20000000f00 */
[----:B0-----:R-:W-:-:S07]  /*0780*/  IMAD.U32 R8, RZ, RZ, UR4 ;  /* 0x00000004ff087e24 */ /* 0x001fce000f8e00ff */
[----:B------:R-:W-:Y:S05]  /*0790*/  CALL.REL.NOINC `($_Z14heapSortKernelPii$_Z10maxHeapifyPiii) ;  /* 0x0000001000e07944 */ /* 0x000fea0003c00000 */
[----:B------:R-:W-:Y:S05]  /*07a0*/  BSYNC.RECONVERGENT B1 ;  /* 0x0000000000017941 */ /* 0x000fea0003800200 */
.L_x_12:
[----:B------:R-:W0:Y:S01]  /*07b0*/  LDCU UR4, c[0x0][0x388] ;  /* 0x00007100ff0477ac */ /* 0x000e220008000800 */
[----:B------:R-:W-:Y:S01]  /*07c0*/  BSSY.RECONVERGENT B1, `(.L_x_13) ;  /* 0x0000005000017945 */ /* 0x000fe20003800200 */
[----:B------:R-:W-:Y:S01]  /*07d0*/  VIADD R23, R10, 0xffffffff ;  /* 0xffffffff0a177836 */ /* 0x000fe20000000000 */
[----:B------:R-:W-:Y:S01]  /*07e0*/  MOV R0, 0x810 ;  /* 0x0000081000007802 */ /* 0x000fe20000000f00 */
[----:B0-----:R-:W-:-:S07]  /*07f0*/  IMAD.U32 R8, RZ, RZ, UR4 ;  /* 0x00000004ff087e24 */ /* 0x001fce000f8e00ff */
[----:B------:R-:W-:Y:S05]  /*0800*/  CALL.REL.NOINC `($_Z14heapSortKernelPii$_Z10maxHeapifyPiii) ;  /* 0x0000001000c47944 */ /* 0x000fea0003c00000 */
[----:B------:R-:W-:Y:S05]  /*0810*/  BSYNC.RECONVERGENT B1 ;  /* 0x0000000000017941 */ /* 0x000fea0003800200 */
.L_x_13:
[----:B------:R-:W0:Y:S01]  /*0820*/  LDCU UR4, c[0x0][0x388] ;  /* 0x00007100ff0477ac */ /* 0x000e220008000800 */
[----:B------:R-:W-:Y:S01]  /*0830*/  BSSY.RECONVERGENT B1, `(.L_x_14) ;  /* 0x0000005000017945 */ /* 0x000fe20003800200 */
[----:B------:R-:W-:Y:S02]  /*0840*/  IADD3 R23, PT, PT, R10, -0x2, RZ ;  /* 0xfffffffe0a177810 */ /* 0x000fe40007ffe0ff */
[----:B------:R-:W-:Y:S01]  /*0850*/  MOV R0, 0x880 ;  /* 0x0000088000007802 */ /* 0x000fe20000000f00 */
[----:B0-----:R-:W-:-:S07]  /*0860*/  IMAD.U32 R8, RZ, RZ, UR4 ;  /* 0x00000004ff087e24 */ /* 0x001fce000f8e00ff */
[----:B------:R-:W-:Y:S05]  /*0870*/  CALL.REL.NOINC `($_Z14heapSortKernelPii$_Z10maxHeapifyPiii) ;  /* 0x0000001000a87944 */ /* 0x000fea0003c00000 */
[----:B------:R-:W-:Y:S05]  /*0880*/  BSYNC.RECONVERGENT B1 ;  /* 0x0000000000017941 */ /* 0x000fea0003800200 */
.L_x_14:
[----:B------:R-:W0:Y:S01]  /*0890*/  LDCU UR4, c[0x0][0x388] ;  /* 0x00007100ff0477ac */ /* 0x000e220008000800 */
[----:B------:R-:W-:Y:S01]  /*08a0*/  BSSY.RECONVERGENT B1, `(.L_x_15) ;  /* 0x0000005000017945 */ /* 0x000fe20003800200 */
[----:B------:R-:W-:Y:S01]  /*08b0*/  VIADD R23, R10, 0xfffffffd ;  /* 0xfffffffd0a177836 */ /* 0x000fe20000000000 */
[----:B------:R-:W-:Y:S01]  /*08c0*/  MOV R0, 0x8f0 ;  /* 0x000008f000007802 */ /* 0x000fe20000000f00 */
[----:B0-----:R-:W-:-:S07]  /*08d0*/  IMAD.U32 R8, RZ, RZ, UR4 ;  /* 0x00000004ff087e24 */ /* 0x001fce000f8e00ff */
[----:B------:R-:W-:Y:S05]  /*08e0*/  CALL.REL.NOINC `($_Z14heapSortKernelPii$_Z10maxHeapifyPiii) ;  /* 0x00000010008c7944 */ /* 0x000fea0003c00000 */
[----:B------:R-:W-:Y:S05]  /*08f0*/  BSYNC.RECONVERGENT B1 ;  /* 0x0000000000017941 */ /* 0x000fea0003800200 */
.L_x_15:
[C---:B------:R-:W-:Y:S01]  /*0900*/  ISETP.GT.AND P0, PT, R10.reuse, 0x3, PT ;  /* 0x000000030a00780c */ /* 0x040fe20003f04270 */
[----:B------:R-:W-:-:S12]  /*0910*/  VIADD R10, R10, 0xfffffffc ;  /* 0xfffffffc0a0a7836 */ /* 0x000fd80000000000 */
[----:B------:R-:W-:Y:S05]  /*0920*/  @P0 BRA `(.L_x_16) ;  /* 0xfffffffc00840947 */ /* 0x000fea000383ffff */
.L_x_8:
[----:B------:R-:W0:Y:S02]  /*0930*/  LDC R9, c[0x0][0x388] ;  /* 0x0000e200ff097b82 */ /* 0x000e240000000800 */
[----:B0-----:R-:W-:-:S13]  /*0940*/  ISETP.GE.AND P0, PT, R9, 0x2, PT ;  /* 0x000000020900780c */ /* 0x001fda0003f06270 */
[----:B------:R-:W-:Y:S05]  /*0950*/  @!P0 BRA `(.L_x_7) ;  /* 0x0000000c008c8947 */ /* 0x000fea0003800000 */
[C---:B------:R-:W-:Y:S01]  /*0960*/  IADD3 R0, PT, PT, R9.reuse, -0x2, RZ ;  /* 0xfffffffe09007810 */ /* 0x040fe20007ffe0ff */
[----:B------:R-:W-:-:S03]  /*0970*/  VIADD R9, R9, 0xffffffff ;  /* 0xffffffff09097836 */ /* 0x000fc60000000000 */
[----:B------:R-:W-:Y:S02]  /*0980*/  ISETP.GE.U32.AND P0, PT, R0, 0x7, PT ;  /* 0x000000070000780c */ /* 0x000fe40003f06070 */
[----:B-1----:R-:W-:-:S11]  /*0990*/  LOP3.LUT R10, R9, 0x7, RZ, 0xc0, !PT ;  /* 0x00000007090a7812 */ /* 0x002fd600078ec0ff */
[----:B------:R-:W-:Y:S05]  /*09a0*/  @!P0 BRA `(.L_x_17) ;  /* 0x0000000400d08947 */ /* 0x000fea0003800000 */
[----:B------:R-:W0:Y:S01]  /*09b0*/  S2UR UR5, SR_CgaCtaId ;  /* 0x00000000000579c3 */ /* 0x000e220000008800 */
[----:B------:R-:W-:Y:S01]  /*09c0*/  UMOV UR4, 0x400 ;  /* 0x0000040000047882 */ /* 0x000fe20000000000 */
[----:B------:R-:W-:Y:S01]  /*09d0*/  LOP3.LUT R11, R9, 0xfffffff8, RZ, 0xc0, !PT ;  /* 0xfffffff8090b7812 */ /* 0x000fe200078ec0ff */
[----:B------:R-:W-:Y:S01]  /*09e0*/  IMAD.MOV.U32 R12, RZ, RZ, RZ ;  /* 0x000000ffff0c7224 */ /* 0x000fe200078e00ff */
[----:B0-----:R-:W-:-:S06]  /*09f0*/  ULEA UR4, UR5, UR4, 0x18 ;  /* 0x0000000405047291 */ /* 0x001fcc000f8ec0ff */
[----:B------:R-:W-:-:S07]  /*0a00*/  IMAD.U32 R13, RZ, RZ, UR4 ;  /* 0x00000004ff0d7e24 */ /* 0x000fce000f8e00ff */
.L_x_26:
[----:B------:R-:W0:Y:S01]  /*0a10*/  S2UR UR5, SR_CgaCtaId ;  /* 0x00000000000579c3 */ /* 0x000e220000008800 */
[----:B------:R-:W-:Y:S01]  /*0a20*/  UMOV UR4, 0x400 ;  /* 0x0000040000047882 */ /* 0x000fe20000000000 */
[----:B------:R-:W-:Y:S01]  /*0a30*/  IMAD R18, R4, 0x4, R13 ;  /* 0x0000000404127824 */ /* 0x000fe200078e020d */
[----:B------:R-:W-:Y:S01]  /*0a40*/  IADD3 R12, PT, PT, R12, 0x8, RZ ;  /* 0x000000080c0c7810 */ /* 0x000fe20007ffe0ff */
[----:B------:R-:W-:Y:S01]  /*0a50*/  BSSY.RECONVERGENT B1, `(.L_x_18) ;  /* 0x000000b000017945 */ /* 0x000fe20003800200 */
[----:B------:R-:W-:Y:S01]  /*0a60*/  VIADD R8, R4, 0xffffffff ;  /* 0xffffffff04087836 */ /* 0x000fe20000000000 */
[----:B------:R-:W-:Y:S01]  /*0a70*/  MOV R0, 0xb00 ;  /* 0x00000b0000007802 */ /* 0x000fe20000000f00 */
[----:B------:R-:W1:Y:S01]  /*0a80*/  LDS R19, [R18+-0x4] ;  /* 0xfffffc0012137984 */ /* 0x000e620000000800 */
[----:B------:R-:W-:Y:S01]  /*0a90*/  ISETP.NE.AND P1, PT, R12, R11, PT ;  /* 0x0000000b0c00720c */ /* 0x000fe20003f25270 */
[----:B------:R-:W-:Y:S01]  /*0aa0*/  IMAD.MOV.U32 R23, RZ, RZ, RZ ;  /* 0x000000ffff177224 */ /* 0x000fe200078e00ff */
[----:B0-----:R-:W-:-:S09]  /*0ab0*/  ULEA UR4, UR5, UR4, 0x18 ;  /* 0x0000000405047291 */ /* 0x001fd2000f8ec0ff */
[----:B------:R-:W0:Y:S04]  /*0ac0*/  LDS R13, [UR4] ;  /* 0x00000004ff0d7984 */ /* 0x000e280008000800 */
[----:B-1----:R1:W-:Y:S04]  /*0ad0*/  STS [UR4], R19 ;  /* 0x00000013ff007988 */ /* 0x0023e80008000804 */
[----:B0-----:R1:W-:Y:S02]  /*0ae0*/  STS [R18+-0x4], R13 ;  /* 0xfffffc0d12007388 */ /* 0x0013e40000000800 */
[----:B-1----:R-:W-:Y:S05]  /*0af0*/  CALL.REL.NOINC `($_Z14heapSortKernelPii$_Z10maxHeapifyPiii) ;  /* 0x0000001000087944 */ /* 0x002fea0003c00000 */
[----:B------:R-:W-:Y:S05]  /*0b00*/  BSYNC.RECONVERGENT B1 ;  /* 0x0000000000017941 */ /* 0x000fea0003800200 */
.L_x_18:
[----:B------:R-:W0:Y:S01]  /*0b10*/  S2UR UR5, SR_CgaCtaId ;  /* 0x00000000000579c3 */ /* 0x000e220000008800 */
[----:B------:R-:W-:Y:S01]  /*0b20*/  UMOV UR4, 0x400 ;  /* 0x0000040000047882 */ /* 0x000fe20000000000 */
[----:B------:R-:W1:Y:S01]  /*0b30*/  LDS R19, [R18+-0x8] ;  /* 0xfffff80012137984 */ /* 0x000e620000000800 */
[----:B------:R-:W-:Y:S01]  /*0b40*/  BSSY.RECONVERGENT B1, `(.L_x_19) ;  /* 0x0000009000017945 */ /* 0x000fe20003800200 */
[----:B------:R-:W-:Y:S01]  /*0b50*/  VIADD R8, R4, 0xfffffffe ;  /* 0xfffffffe04087836 */ /* 0x000fe20000000000 */
[----:B------:R-:W-:Y:S01]  /*0b60*/  MOV R0, 0xbd0 ;  /* 0x00000bd000007802 */ /* 0x000fe20000000f00 */
[----:B------:R-:W-:Y:S01]  /*0b70*/  IMAD.MOV.U32 R23, RZ, RZ, RZ ;  /* 0x000000ffff177224 */ /* 0x000fe200078e00ff */
[----:B0-----:R-:W-:-:S09]  /*0b80*/  ULEA UR4, UR5, UR4, 0x18 ;  /* 0x0000000405047291 */ /* 0x001fd2000f8ec0ff */
[----:B------:R-:W0:Y:S04]  /*0b90*/  LDS R13, [UR4] ;  /* 0x00000004ff0d7984 */ /* 0x000e280008000800 */
[----:B-1----:R1:W-:Y:S04]  /*0ba0*/  STS [UR4], R19 ;  /* 0x00000013ff007988 */ /* 0x0023e80008000804 */
[----:B0-----:R1:W-:Y:S02]  /*0bb0*/  STS [R18+-0x8], R13 ;  /* 0xfffff80d12007388 */ /* 0x0013e40000000800 */
[----:B-1----:R-:W-:Y:S05]  /*0bc0*/  CALL.REL.NOINC `($_Z14heapSortKernelPii$_Z10maxHeapifyPiii) ;  /* 0x0000000c00d47944 */ /* 0x002fea0003c00000 */
[----:B------:R-:W-:Y:S05]  /*0bd0*/  BSYNC.RECONVERGENT B1 ;  /* 0x0000000000017941 */ /* 0x000fea0003800200 */
.L_x_19:
[----:B------:R-:W0:Y:S01]  /*0be0*/  S2UR UR5, SR_CgaCtaId ;  /* 0x00000000000579c3 */ /* 0x000e220000008800 */
[----:B------:R-:W-:Y:S01]  /*0bf0*/  UMOV UR4, 0x400 ;  /* 0x0000040000047882 */ /* 0x000fe20000000000 */
[----:B------:R-:W1:Y:S01]  /*0c00*/  LDS R19, [R18+-0xc] ;  /* 0xfffff40012137984 */ /* 0x000e620000000800 */
[----:B------:R-:W-:Y:S01]  /*0c10*/  BSSY.RECONVERGENT B1, `(.L_x_20) ;  /* 0x0000009000017945 */ /* 0x000fe20003800200 */
[----:B------:R-:W-:Y:S01]  /*0c20*/  IADD3 R8, PT, PT, R4, -0x3, RZ ;  /* 0xfffffffd04087810 */ /* 0x000fe20007ffe0ff */
[----:B------:R-:W-:Y:S01]  /*0c30*/  IMAD.MOV.U32 R23, RZ, RZ, RZ ;  /* 0x000000ffff177224 */ /* 0x000fe200078e00ff */
[----:B------:R-:W-:Y:S01]  /*0c40*/  MOV R0, 0xca0 ;  /* 0x00000ca000007802 */ /* 0x000fe20000000f00 */
[----:B0-----:R-:W-:-:S09]  /*0c50*/  ULEA UR4, UR5, UR4, 0x18 ;  /* 0x0000000405047291 */ /* 0x001fd2000f8ec0ff */
[----:B------:R-:W0:Y:S04]  /*0c60*/  LDS R13, [UR4] ;  /* 0x00000004ff0d7984 */ /* 0x000e280008000800 */
[----:B-1----:R1:W-:Y:S04]  /*0c70*/  STS [UR4], R19 ;  /* 0x00000013ff007988 */ /* 0x0023e80008000804 */
[----:B0-----:R1:W-:Y:S02]  /*0c80*/  STS [R18+-0xc], R13 ;  /* 0xfffff40d12007388 */ /* 0x0013e40000000800 */
[----:B-1----:R-:W-:Y:S05]  /*0c90*/  CALL.REL.NOINC `($_Z14heapSortKernelPii$_Z10maxHeapifyPiii) ;  /* 0x0000000c00a07944 */ /* 0x002fea0003c00000 */
[----:B------:R-:W-:Y:S05]  /*0ca0*/  BSYNC.RECONVERGENT B1 ;  /* 0x0000000000017941 */ /* 0x000fea0003800200 */
.L_x_20:
        /* <DEDUP_REMOVED lines=13> */
.L_x_21:
[----:B------:R-:W0:Y:S01]  /*0d80*/  S2UR UR5, SR_CgaCtaId ;  /* 0x00000000000579c3 */ /* 0x000e220000008800 */
[----:B------:R-:W-:Y:S01]  /*0d90*/  UMOV UR4, 0x400 ;  /* 0x0000040000047882 */ /* 0x000fe20000000000 */
[----:B------:R-:W1:Y:S01]  /*0da0*/  LDS R19, [R18+-0x14] ;  /* 0xffffec0012137984 */ /* 0x000e620000000800 */
[----:B------:R-:W-:Y:S01]  /*0db0*/  HFMA2 R23, -RZ, RZ, 0, 0 ;  /* 0x00000000ff177431 */ /* 0x000fe200000001ff */
[----:B------:R-:W-:Y:S01]  /*0dc0*/  BSSY.RECONVERGENT B1, `(.L_x_22) ;  /* 0x0000008000017945 */ /* 0x000fe20003800200 */
[----:B------:R-:W-:Y:S01]  /*0dd0*/  VIADD R8, R4, 0xfffffffb ;  /* 0xfffffffb04087836 */ /* 0x000fe20000000000 */
[----:B------:R-:W-:Y:S01]  /*0de0*/  MOV R0, 0xe40 ;  /* 0x00000e4000007802 */ /* 0x000fe20000000f00 */
[----:B0-----:R-:W-:-:S09]  /*0df0*/  ULEA UR4, UR5, UR4, 0x18 ;  /* 0x0000000405047291 */ /* 0x001fd2000f8ec0ff */
[----:B------:R-:W0:Y:S04]  /*0e00*/  LDS R13, [UR4] ;  /* 0x00000004ff0d7984 */ /* 0x000e280008000800 */
[----:B-1----:R1:W-:Y:S04]  /*0e10*/  STS [UR4], R19 ;  /* 0x00000013ff007988 */ /* 0x0023e80008000804 */
[----:B0-----:R1:W-:Y:S02]  /*0e20*/  STS [R18+-0x14], R13 ;  /* 0xffffec0d12007388 */ /* 0x0013e40000000800 */
[----:B-1----:R-:W-:Y:S05]  /*0e30*/  CALL.REL.NOINC `($_Z14heapSortKernelPii$_Z10maxHeapifyPiii) ;  /* 0x0000000c00387944 */ /* 0x002fea0003c00000 */
[----:B------:R-:W-:Y:S05]  /*0e40*/  BSYNC.RECONVERGENT B1 ;  /* 0x0000000000017941 */ /* 0x000fea0003800200 */
.L_x_22:
        /* <DEDUP_REMOVED lines=13> */
.L_x_23:
        /* <DEDUP_REMOVED lines=13> */
.L_x_24:
[----:B------:R-:W0:Y:S01]  /*0ff0*/  S2UR UR5, SR_CgaCtaId ;  /* 0x00000000000579c3 */ /* 0x000e220000008800 */
[----:B------:R-:W-:Y:S01]  /*1000*/  UMOV UR4, 0x400 ;  /* 0x0000040000047882 */ /* 0x000fe20000000000 */
[----:B------:R-:W1:Y:S01]  /*1010*/  LDS R20, [R18+-0x20] ;  /* 0xffffe00012147984 */ /* 0x000e620000000800 */
[----:B------:R-:W-:Y:S01]  /*1020*/  VIADD R8, R4, 0xfffffff8 ;  /* 0xfffffff804087836 */ /* 0x000fe20000000000 */
[----:B------:R-:W-:Y:S01]  /*1030*/  BSSY.RECONVERGENT B1, `(.L_x_25) ;  /* 0x000000a000017945 */ /* 0x000fe20003800200 */
[----:B------:R-:W-:Y:S01]  /*1040*/  IMAD.MOV.U32 R23, RZ, RZ, RZ ;  /* 0x000000ffff177224 */ /* 0x000fe200078e00ff */
[----:B------:R-:W-:Y:S01]  /*1050*/  MOV R0, 0x10d0 ;  /* 0x000010d000007802 */ /* 0x000fe20000000f00 */
[----:B------:R-:W-:Y:S01]  /*1060*/  IMAD.MOV.U32 R4, RZ, RZ, R8 ;  /* 0x000000ffff047224 */ /* 0x000fe200078e0008 */
[----:B0-----:R-:W-:-:S06]  /*1070*/  ULEA UR4, UR5, UR4, 0x18 ;  /* 0x0000000405047291 */ /* 0x001fcc000f8ec0ff */
[----:B------:R-:W-:-:S05]  /*1080*/  MOV R13, UR4 ;  /* 0x00000004000d7c02 */ /* 0x000fca0008000f00 */
[----:B------:R-:W0:Y:S04]  /*1090*/  LDS R19, [R13] ;  /* 0x000000000d137984 */ /* 0x000e280000000800 */
[----:B-1----:R1:W-:Y:S04]  /*10a0*/  STS [R13], R20 ;  /* 0x000000140d007388 */ /* 0x0023e80000000800 */
[----:B0-----:R1:W-:Y:S02]  /*10b0*/  STS [R18+-0x20], R19 ;  /* 0xffffe01312007388 */ /* 0x0013e40000000800 */
[----:B-1----:R-:W-:Y:S05]  /*10c0*/  CALL.REL.NOINC `($_Z14heapSortKernelPii$_Z10maxHeapifyPiii) ;  /* 0x0000000800947944 */ /* 0x002fea0003c00000 */
[----:B------:R-:W-:Y:S05]  /*10d0*/  BSYNC.RECONVERGENT B1 ;  /* 0x0000000000017941 */ /* 0x000fea0003800200 */
.L_x_25:
[----:B------:R-:W-:Y:S05]  /*10e0*/  @P1 BRA `(.L_x_26) ;  /* 0xfffffff800481947 */ /* 0x000fea000383ffff */
.L_x_17:
[----:B------:R-:W-:-:S13]  /*10f0*/  ISETP.NE.AND P0, PT, R10, RZ, PT ;  /* 0x000000ff0a00720c */ /* 0x000fda0003f05270 */
[----:B------:R-:W-:Y:S05]  /*1100*/  @!P0 BRA `(.L_x_7) ;  /* 0x0000000400a08947 */ /* 0x000fea0003800000 */
[----:B------:R-:W-:Y:S02]  /*1110*/  ISETP.GE.U32.AND P0, PT, R10, 0x4, PT ;  /* 0x000000040a00780c */ /* 0x000fe40003f06070 */
[----:B------:R-:W-:-:S11]  /*1120*/  LOP3.LUT R10, R9, 0x3, RZ, 0xc0, !PT ;  /* 0x00000003090a7812 */ /* 0x000fd600078ec0ff */
[----:B------:R-:W-:Y:S05]  /*1130*/  @!P0 BRA `(.L_x_27) ;  /* 0x0000000000d88947 */ /* 0x000fea0003800000 */
[----:B------:R-:W0:Y:S01]  /*1140*/  S2UR UR5, SR_CgaCtaId ;  /* 0x00000000000579c3 */ /* 0x000e220000008800 */
[----:B------:R-:W-:Y:S01]  /*1150*/  UMOV UR4, 0x400 ;  /* 0x0000040000047882 */ /* 0x000fe20000000000 */
[----:B------:R-:W-:Y:S01]  /*1160*/  BSSY.RECONVERGENT B1, `(.L_x_28) ;  /* 0x000000b000017945 */ /* 0x000fe20003800200 */
[----:B------:R-:W-:Y:S01]  /*1170*/  VIADD R8, R4, 0xffffffff ;  /* 0xffffffff04087836 */ /* 0x000fe20000000000 */
[----:B------:R-:W-:Y:S02]  /*1180*/  MOV R23, RZ ;  /* 0x000000ff00177202 */ /* 0x000fe40000000f00 */
[----:B------:R-:W-:Y:S01]  /*1190*/  MOV R0, 0x1210 ;  /* 0x0000121000007802 */ /* 0x000fe20000000f00 */
[----:B0-----:R-:W-:-:S06]  /*11a0*/  ULEA UR4, UR5, UR4, 0x18 ;  /* 0x0000000405047291 */ /* 0x001fcc000f8ec0ff */
[----:B------:R-:W-:-:S03]  /*11b0*/  LEA R11, R4, UR4, 0x2 ;  /* 0x00000004040b7c11 */ /* 0x000fc6000f8e10ff */
[----:B------:R-:W-:Y:S04]  /*11c0*/  LDS R12, [UR4] ;  /* 0x00000004ff0c7984 */ /* 0x000fe80008000800 */
[----:B------:R-:W0:Y:S04]  /*11d0*/  LDS R13, [R11+-0x4] ;  /* 0xfffffc000b0d7984 */ /* 0x000e280000000800 */
[----:B0-----:R0:W-:Y:S04]  /*11e0*/  STS [UR4], R13 ;  /* 0x0000000dff007988 */ /* 0x0011e80008000804 */
[----:B------:R0:W-:Y:S02]  /*11f0*/  STS [R11+-0x4], R12 ;  /* 0xfffffc0c0b007388 */ /* 0x0001e40000000800 */
[----:B0-----:R-:W-:Y:S05]  /*1200*/  CALL.REL.NOINC `($_Z14heapSortKernelPii$_Z10maxHeapifyPiii) ;  /* 0x0000000800447944 */ /* 0x001fea0003c00000 */
[----:B------:R-:W-:Y:S05]  /*1210*/  BSYNC.RECONVERGENT B1 ;  /* 0x0000000000017941 */ /* 0x000fea0003800200 */
.L_x_28:
        /* <DEDUP_REMOVED lines=13> */
.L_x_29:
        /* <DEDUP_REMOVED lines=13> */
.L_x_30:
[----:B------:R-:W0:Y:S01]  /*13c0*/  S2UR UR5, SR_CgaCtaId ;  /* 0x00000000000579c3 */ /* 0x000e220000008800 */
[----:B------:R-:W-:Y:S01]  /*13d0*/  UMOV UR4, 0x400 ;  /* 0x0000040000047882 */ /* 0x000fe20000000000 */
[----:B------:R-:W1:Y:S01]  /*13e0*/  LDS R13, [R11+-0x10] ;  /* 0xfffff0000b0d7984 */ /* 0x000e620000000800 */
[----:B------:R-:W-:Y:S01]  /*13f0*/  IADD3 R8, PT, PT, R4, -0x4, RZ ;  /* 0xfffffffc04087810 */ /* 0x000fe20007ffe0ff */
[----:B------:R-:W-:Y:S01]  /*1400*/  BSSY.RECONVERGENT B1, `(.L_x_27) ;  /* 0x0000009000017945 */ /* 0x000fe20003800200 */
[----:B------:R-:W-:Y:S01]  /*1410*/  IMAD.MOV.U32 R23, RZ, RZ, RZ ;  /* 0x000000ffff177224 */ /* 0x000fe200078e00ff */
[----:B------:R-:W-:Y:S02]  /*1420*/  MOV R0, 0x1490 ;  /* 0x0000149000007802 */ /* 0x000fe40000000f00 */
[----:B------:R-:W-:Y:S01]  /*1430*/  IMAD.MOV.U32 R4, RZ, RZ, R8 ;  /* 0x000000ffff047224 */ /* 0x000fe200078e0008 */
[----:B0-----:R-:W-:-:S09]  /*1440*/  ULEA UR4, UR5, UR4, 0x18 ;  /* 0x0000000405047291 */ /* 0x001fd2000f8ec0ff */
[----:B------:R-:W0:Y:S04]  /*1450*/  LDS R12, [UR4] ;  /* 0x00000004ff0c7984 */ /* 0x000e280008000800 */
[----:B-1----:R1:W-:Y:S04]  /*1460*/  STS [UR4], R13 ;  /* 0x0000000dff007988 */ /* 0x0023e80008000804 */
[----:B0-----:R1:W-:Y:S02]  /*1470*/  STS [R11+-0x10], R12 ;  /* 0xfffff00c0b007388 */ /* 0x0013e40000000800 */
[----:B-1----:R-:W-:Y:S05]  /*1480*/  CALL.REL.NOINC `($_Z14heapSortKernelPii$_Z10maxHeapifyPiii) ;  /* 0x0000000400a47944 */ /* 0x002fea0003c00000 */
[----:B------:R-:W-:Y:S05]  /*1490*/  BSYNC.RECONVERGENT B1 ;  /* 0x0000000000017941 */ /* 0x000fea0003800200 */
.L_x_27:
[----:B------:R-:W-:-:S13]  /*14a0*/  ISETP.NE.AND P0, PT, R10, RZ, PT ;  /* 0x000000ff0a00720c */ /* 0x000fda0003f05270 */
[----:B------:R-:W-:Y:S05]  /*14b0*/  @!P0 BRA `(.L_x_7) ;  /* 0x0000000000b48947 */ /* 0x000fea0003800000 */
[----:B------:R-:W-:-:S13]  /*14c0*/  ISETP.NE.AND P0, PT, R10, 0x1, PT ;  /* 0x000000010a00780c */ /* 0x000fda0003f05270 */
[----:B------:R-:W-:Y:S05]  /*14d0*/  @!P0 BRA `(.L_x_31) ;  /* 0x0000000000708947 */ /* 0x000fea0003800000 */
[----:B------:R-:W0:Y:S01]  /*14e0*/  S2UR UR5, SR_CgaCtaId ;  /* 0x00000000000579c3 */ /* 0x000e220000008800 */
[----:B------:R-:W-:Y:S01]  /*14f0*/  UMOV UR4, 0x400 ;  /* 0x0000040000047882 */ /* 0x000fe20000000000 */
[----:B------:R-:W-:Y:S01]  /*1500*/  BSSY.RECONVERGENT B1, `(.L_x_32) ;  /* 0x000000b000017945 */ /* 0x000fe20003800200 */
[----:B------:R-:W-:Y:S01]  /*1510*/  VIADD R8, R4, 0xffffffff ;  /* 0xffffffff04087836 */ /* 0x000fe20000000000 */
[----:B------:R-:W-:Y:S01]  /*1520*/  MOV R0, 0x15b0 ;  /* 0x000015b000007802 */ /* 0x000fe20000000f00 */
[----:B------:R-:W-:Y:S01]  /*1530*/  IMAD.MOV.U32 R23, RZ, RZ, RZ ;  /* 0x000000ffff177224 */ /* 0x000fe200078e00ff */
        /* <DEDUP_REMOVED lines=8> */
.L_x_32:
        /* <DEDUP_REMOVED lines=14> */
.L_x_31:
[----:B------:R-:W-:-:S04]  /*16a0*/  LOP3.LUT R9, R9, 0x1, RZ, 0xc0, !PT ;  /* 0x0000000109097812 */ /* 0x000fc800078ec0ff */
[----:B------:R-:W-:-:S13]  /*16b0*/  ISETP.NE.U32.AND P0, PT, R9, 0x1, PT ;  /* 0x000000010900780c */ /* 0x000fda0003f05070 */
[----:B------:R-:W-:Y:S05]  /*16c0*/  @P0 BRA `(.L_x_7) ;  /* 0x0000000000300947 */ /* 0x000fea0003800000 */
[----:B------:R-:W0:Y:S01]  /*16d0*/  S2UR UR5, SR_CgaCtaId ;  /* 0x00000000000579c3 */ /* 0x000e220000008800 */
[----:B------:R-:W-:Y:S01]  /*16e0*/  UMOV UR4, 0x400 ;  /* 0x0000040000047882 */ /* 0x000fe20000000000 */
        /* <DEDUP_REMOVED lines=10> */
.L_x_7:
[----:B------:R-:W-:Y:S05]  /*1790*/  BSYNC.RECONVERGENT B0 ;  /* 0x0000000000007941 */ /* 0x000fea0003800200 */
.L_x_6:
[----:B------:R-:W-:Y:S01]  /*17a0*/  ISETP.NE.AND P0, PT, R6, 0x3, PT ;  /* 0x000000030600780c */ /* 0x000fe20003f05270 */
[----:B------:R-:W-:Y:S01]  /*17b0*/  BSSY.RECONVERGENT B0, `(.L_x_33) ;  /* 0x0000016000007945 */ /* 0x000fe20003800200 */
[----:B------:R-:W-:-:S11]  /*17c0*/  ISETP.GE.U32.AND P1, PT, R5, 0x3, PT ;  /* 0x000000030500780c */ /* 0x000fd60003f26070 */
[----:B------:R-:W-:Y:S05]  /*17d0*/  @!P0 BRA `(.L_x_34) ;  /* 0x00000000004c8947 */ /* 0x000fea0003800000 */
[----:B------:R-:W0:Y:S01]  /*17e0*/  S2UR UR5, SR_CgaCtaId ;  /* 0x00000000000579c3 */ /* 0x000e220000008800 */
[----:B------:R-:W2:Y:S01]  /*17f0*/  LDCU.64 UR8, c[0x0][0x380] ;  /* 0x00007000ff0877ac */ /* 0x000ea20008000a00 */
[----:B------:R-:W-:Y:S01]  /*1800*/  IMAD.WIDE.U32 R16, R2, 0x4, R16 ;  /* 0x0000000402107825 */ /* 0x000fe200078e0010 */
[----:B------:R-:W-:Y:S01]  /*1810*/  IADD3 R8, PT, PT, -R7, RZ, RZ ;  /* 0x000000ff07087210 */ /* 0x000fe20007ffe1ff */
[----:B------:R-:W-:Y:S01]  /*1820*/  UMOV UR4, 0x400 ;  /* 0x0000040000047882 */ /* 0x000fe20000000000 */
[----:B--2---:R-:W-:-:S04]  /*1830*/  IADD3 R4, P0, PT, R16, UR8, RZ ;  /* 0x0000000810047c10 */ /* 0x004fc8000ff1e0ff */
[----:B------:R-:W-:Y:S01]  /*1840*/  IADD3.X R5, PT, PT, R17, UR9, RZ, P0, !PT ;  /* 0x0000000911057c10 */ /* 0x000fe200087fe4ff */
[----:B0-----:R-:W-:-:S06]  /*1850*/  ULEA UR4, UR5, UR4, 0x18 ;  /* 0x0000000405047291 */ /* 0x001fcc000f8ec0ff */
[----:B------:R-:W-:Y:S01]  /*1860*/  LEA R0, R2, UR4, 0x2 ;  /* 0x0000000402007c11 */ /* 0x000fe2000f8e10ff */
[----:B------:R-:W-:-:S07]  /*1870*/  IMAD R2, R7, R3, R2 ;  /* 0x0000000307027224 */ /* 0x000fce00078e0202 */
.L_x_35:
[----:B0-----:R0:W2:Y:S01]  /*1880*/  LDS R9, [R0] ;  /* 0x0000000000097984 */ /* 0x0010a20000000800 */
[----:B------:R-:W-:Y:S02]  /*1890*/  IMAD.MOV.U32 R6, RZ, RZ, R4 ;  /* 0x000000ffff067224 */ /* 0x000fe400078e0004 */
[----:B------:R-:W-:Y:S02]  /*18a0*/  IMAD.MOV.U32 R7, RZ, RZ, R5 ;  /* 0x000000ffff077224 */ /* 0x000fe400078e0005 */
[----:B------:R-:W-:Y:S02]  /*18b0*/  VIADD R8, R8, 0x1 ;  /* 0x0000000108087836 */ /* 0x000fe40000000000 */
[----:B------:R-:W-:-:S03]  /*18c0*/  IMAD.WIDE.U32 R4, R3, 0x4, R6 ;  /* 0x0000000403047825 */ /* 0x000fc600078e0006 */
[----:B------:R-:W-:Y:S01]  /*18d0*/  ISETP.NE.AND P0, PT, R8, RZ, PT ;  /* 0x000000ff0800720c */ /* 0x000fe20003f05270 */
[----:B0-----:R-:W-:Y:S01]  /*18e0*/  IMAD R0, R3, 0x4, R0 ;  /* 0x0000000403007824 */ /* 0x001fe200078e0200 */
[----:B--2---:R0:W-:Y:S11]  /*18f0*/  STG.E desc[UR6][R6.64], R9 ;  /* 0x0000000906007986 */ /* 0x0041f6000c101906 */
[----:B------:R-:W-:Y:S05]  /*1900*/  @P0 BRA `(.L_x_35) ;  /* 0xfffffffc00dc0947 */ /* 0x000fea000383ffff */
.L_x_34:
[----:B------:R-:W-:Y:S05]  /*1910*/  BSYNC.RECONVERGENT B0 ;  /* 0x0000000000007941 */ /* 0x000fea0003800200 */
.L_x_33:
[----:B------:R-:W-:Y:S05]  /*1920*/  @!P1 EXIT ;  /* 0x000000000000994d */ /* 0x000fea0003800000 */
[----:B------:R-:W2:Y:S01]  /*1930*/  S2UR UR5, SR_CgaCtaId ;  /* 0x00000000000579c3 */ /* 0x000ea20000008800 */
[----:B------:R-:W-:Y:S01]  /*1940*/  UMOV UR4, 0x400 ;  /* 0x0000040000047882 */ /* 0x000fe20000000000 */
[C---:B------:R-:W-:Y:S01]  /*1950*/  LEA R0, R3.reuse, R2, 0x1 ;  /* 0x0000000203007211 */ /* 0x040fe200078e08ff */
[----:B-1----:R-:W-:Y:S02]  /*1960*/  IMAD R12, R3, 0x3, R2 ;  /* 0x00000003030c7824 */ /* 0x002fe400078e0202 */
[----:B------:R-:W-:Y:S01]  /*1970*/  IMAD.IADD R13, R2, 0x1, R3 ;  /* 0x00000001020d7824 */ /* 0x000fe200078e0203 */
[----:B--2---:R-:W-:-:S06]  /*1980*/  ULEA UR4, UR5, UR4, 0x18 ;  /* 0x0000000405047291 */ /* 0x004fcc000f8ec0ff */
[----:B------:R-:W-:-:S07]  /*1990*/  LEA R16, R2, UR4, 0x2 ;  /* 0x0000000402107c11 */ /* 0x000fce000f8e10ff */
.L_x_36:
[C-C-:B------:R-:W-:Y:S01]  /*19a0*/  IMAD R18, R3.reuse, 0x4, R16.reuse ;  /* 0x0000000403127824 */ /* 0x140fe200078e0210 */
[----:B-1----:R1:W2:Y:S01]  /*19b0*/  LDS R17, [R16] ;  /* 0x0000000010117984 */ /* 0x0022a20000000800 */
[C-C-:B------:R-:W-:Y:S02]  /*19c0*/  IMAD R20, R3.reuse, 0x8, R16.reuse ;  /* 0x0000000803147824 */ /* 0x140fe400078e0210 */
[C---:B------:R-:W-:Y:S01]  /*19d0*/  IMAD R22, R3.reuse, 0xc, R16 ;  /* 0x0000000c03167824 */ /* 0x040fe200078e0210 */
[----:B------:R-:W3:Y:S01]  /*19e0*/  LDS R19, [R18] ;  /* 0x0000000012137984 */ /* 0x000ee20000000800 */
[----:B------:R-:W-:Y:S01]  /*19f0*/  IMAD.WIDE.U32 R4, R2, 0x4, R14 ;  /* 0x0000000402047825 */ /* 0x000fe200078e000e */
[----:B------:R-:W-:Y:S02]  /*1a00*/  IADD3 R2, PT, PT, R3, R2, R3 ;  /* 0x0000000203027210 */ /* 0x000fe40007ffe003 */
[----:B------:R-:W4:Y:S01]  /*1a10*/  LDS R21, [R20] ;  /* 0x0000000014157984 */ /* 0x000f220000000800 */
[----:B0-----:R-:W-:Y:S01]  /*1a20*/  IMAD.WIDE.U32 R6, R13, 0x4, R14 ;  /* 0x000000040d067825 */ /* 0x001fe200078e000e */
[----:B------:R-:W-:-:S02]  /*1a30*/  IADD3 R2, PT, PT, R3, R2, R3 ;  /* 0x0000000203027210 */ /* 0x000fc40007ffe003 */
[----:B------:R-:W0:Y:S01]  /*1a40*/  LDS R23, [R22] ;  /* 0x0000000016177984 */ /* 0x000e220000000800 */
[----:B------:R-:W-:Y:S01]  /*1a50*/  IMAD.WIDE.U32 R8, R0, 0x4, R14 ;  /* 0x0000000400087825 */ /* 0x000fe200078e000e */
[----:B------:R-:W-:-:S03]  /*1a60*/  ISETP.GE.U32.AND P0, PT, R2, 0x7ff, PT ;  /* 0x000007ff0200780c */ /* 0x000fc60003f06070 */
[----:B------:R-:W-:Y:S01]  /*1a70*/  IMAD.WIDE.U32 R10, R12, 0x4, R14 ;  /* 0x000000040c0a7825 */ /* 0x000fe200078e000e */
[----:B------:R-:W-:-:S03]  /*1a80*/  LEA R12, R3, R12, 0x2 ;  /* 0x0000000c030c7211 */ /* 0x000fc600078e10ff */
[C---:B------:R-:W-:Y:S02]  /*1a90*/  IMAD R0, R3.reuse, 0x4, R0 ;  /* 0x0000000403007824 */ /* 0x040fe400078e0200 */
[C---:B------:R-:W-:Y:S02]  /*1aa0*/  IMAD R13, R3.reuse, 0x4, R13 ;  /* 0x00000004030d7824 */ /* 0x040fe400078e020d */
[----:B-1----:R-:W-:Y:S01]  /*1ab0*/  IMAD R16, R3, 0x10, R16 ;  /* 0x0000001003107824 */ /* 0x002fe200078e0210 */
[----:B--2---:R1:W-:Y:S04]  /*1ac0*/  STG.E desc[UR6][R4.64], R17 ;  /* 0x0000001104007986 */ /* 0x0043e8000c101906 */
[----:B---3--:R1:W-:Y:S04]  /*1ad0*/  STG.E desc[UR6][R6.64], R19 ;  /* 0x0000001306007986 */ /* 0x0083e8000c101906 */
[----:B----4-:R1:W-:Y:S04]  /*1ae0*/  STG.E desc[UR6][R8.64], R21 ;  /* 0x0000001508007986 */ /* 0x0103e8000c101906 */
[----:B0-----:R1:W-:Y:S01]  /*1af0*/  STG.E desc[UR6][R10.64], R23 ;  /* 0x000000170a007986 */ /* 0x0013e2000c101906 */
[----:B------:R-:W-:Y:S05]  /*1b00*/  @!P0 BRA `(.L_x_36) ;  /* 0xfffffffc00a48947 */ /* 0x000fea000383ffff */
[----:B------:R-:W-:Y:S05]  /*1b10*/  EXIT ;  /* 0x000000000000794d */ /* 0x000fea0003800000 */
        .type           $_Z14heapSortKernelPii$_Z10maxHeapifyPiii,@function
        .size           $_Z14heapSortKernelPii$_Z10maxHeapifyPiii,($__internal_0_$__cuda_sm20_div_u16 - $_Z14heapSortKernelPii$_Z10maxHeapifyPiii)
$_Z14heapSortKernelPii$_Z10maxHeapifyPiii:
[----:B------:R-:W0:Y:S01]  /*1b20*/  S2R R21, SR_CgaCtaId ;  /* 0x0000000000157919 */ /* 0x000e220000008800 */
[----:B------:R-:W-:Y:S01]  /*1b30*/  MOV R20, 0x400 ;  /* 0x0000040000147802 */ /* 0x000fe20000000f00 */
[----:B------:R-:W-:-:S03]  /*1b40*/  IMAD.MOV.U32 R19, RZ, RZ, R23 ;  /* 0x000000ffff137224 */ /* 0x000fc600078e0017 */
[----:B0-----:R-:W-:-:S07]  /*1b50*/  LEA R20, R21, R20, 0x18 ;  /* 0x0000001415147211 */ /* 0x001fce00078ec0ff */
.L_x_37:
[C---:B0-----:R-:W-:Y:S02]  /*1b60*/  IMAD.SHL.U32 R22, R23.reuse, 0x2, RZ ;  /* 0x0000000217167824 */ /* 0x041fe400078e00ff */
[C-C-:B------:R-:W-:Y:S02]  /*1b70*/  IMAD R24, R23.reuse, 0x8, R20.reuse ;  /* 0x0000000817187824 */ /* 0x140fe400078e0214 */
[----:B------:R-:W-:Y:S01]  /*1b80*/  IMAD R21, R23, 0x4, R20 ;  /* 0x0000000417157824 */ /* 0x000fe200078e0214 */
[C---:B------:R-:W-:Y:S01]  /*1b90*/  IADD3 R25, PT, PT, R22.reuse, 0x1, RZ ;  /* 0x0000000116197810 */ /* 0x040fe20007ffe0ff */
[----:B------:R-:W-:-:S03]  /*1ba0*/  VIADD R22, R22, 0x2 ;  /* 0x0000000216167836 */ /* 0x000fc60000000000 */
[-C--:B------:R-:W-:Y:S02]  /*1bb0*/  ISETP.GE.AND P3, PT, R25, R8.reuse, PT ;  /* 0x000000081900720c */ /* 0x080fe40003f66270 */
[----:B------:R-:W-:-:S11]  /*1bc0*/  ISETP.GE.AND P0, PT, R22, R8, PT ;  /* 0x000000081600720c */ /* 0x000fd60003f06270 */
[----:B------:R-:W-:Y:S04]  /*1bd0*/  @!P3 LDS R26, [R24+0x4] ;  /* 0x00000400181ab984 */ /* 0x000fe80000000800 */
[----:B------:R-:W0:Y:S02]  /*1be0*/  @!P3 LDS R27, [R21] ;  /* 0x00000000151bb984 */ /* 0x000e240000000800 */
[----:B0-----:R-:W-:Y:S02]  /*1bf0*/  @!P3 ISETP.GT.AND P2, PT, R26, R27, PT ;  /* 0x0000001b1a00b20c */ /* 0x001fe40003f44270 */
[----:B------:R-:W-:Y:S02]  /*1c00*/  @!P0 LDS R26, [R24+0x8] ;  /* 0x00000800181a8984 */ /* 0x000fe40000000800 */
[----:B------:R-:W-:-:S05]  /*1c10*/  @!P3 SEL R19, R25, R23, P2 ;  /* 0x000000171913b207 */ /* 0x000fca0001000000 */
[----:B------:R-:W-:-:S06]  /*1c20*/  @!P0 IMAD R25, R19, 0x4, R20 ;  /* 0x0000000413198824 */ /* 0x000fcc00078e0214 */
[----:B------:R-:W0:Y:S02]  /*1c30*/  @!P0 LDS R25, [R25] ;  /* 0x0000000019198984 */ /* 0x000e240000000800 */
[----:B0-----:R-:W-:-:S04]  /*1c40*/  @!P0 ISETP.GT.AND P2, PT, R26, R25, PT ;  /* 0x000000191a00820c */ /* 0x001fc80003f44270 */
[----:B------:R-:W-:Y:S02]  /*1c50*/  @!P0 SEL R19, R22, R19, P2 ;  /* 0x0000001316138207 */ /* 0x000fe40001000000 */
[----:B------:R-:W-:Y:S02]  /*1c60*/  MOV R22, R0 ;  /* 0x0000000000167202 */ /* 0x000fe40000000f00 */
[----:B------:R-:W-:Y:S01]  /*1c70*/  ISETP.NE.AND P0, PT, R19, R23, PT ;  /* 0x000000171300720c */ /* 0x000fe20003f05270 */
[----:B------:R-:W-:-:S12]  /*1c80*/  IMAD.MOV.U32 R23, RZ, RZ, 0x0 ;  /* 0x00000000ff177424 */ /* 0x000fd800078e00ff */
[----:B------:R-:W-:Y:S05]  /*1c90*/  @!P0 RET.REL.NODEC R22 `(_Z14heapSortKernelPii) ;  /* 0xffffffe016d88950 */ /* 0x000fea0003c3ffff */
[----:B------:R-:W-:Y:S01]  /*1ca0*/  IMAD R22, R19, 0x4, R20 ;  /* 0x0000000413167824 */ /* 0x000fe200078e0214 */
[----:B------:R-:W0:Y:S01]  /*1cb0*/  LDS R25, [R21] ;  /* 0x0000000015197984 */ /* 0x000e220000000800 */
[----:B------:R-:W-:-:S03]  /*1cc0*/  IMAD.MOV.U32 R23, RZ, RZ, R19 ;  /* 0x000000ffff177224 */ /* 0x000fc600078e0013 */
[----:B------:R-:W1:Y:S04]  /*1cd0*/  LDS R24, [R22] ;  /* 0x0000000016187984 */ /* 0x000e680000000800 */
[----:B0-----:R0:W-:Y:S04]  /*1ce0*/  STS [R22], R25 ;  /* 0x0000001916007388 */ /* 0x0011e80000000800 */
[----:B-1----:R0:W-:Y:S01]  /*1cf0*/  STS [R21], R24 ;  /* 0x0000001815007388 */ /* 0x0021e20000000800 */
[----:B------:R-:W-:Y:S05]  /*1d00*/  BRA `(.L_x_37) ;  /* 0xfffffffc00947947 */ /* 0x000fea000383ffff */
        .weak           $__internal_0_$__cuda_sm20_div_u16
        .type           $__internal_0_$__cuda_sm20_div_u16,@function
        .size           $__internal_0_$__cuda_sm20_div_u16,(.L_x_40 - $__internal_0_$__cuda_sm20_div_u16)
$__internal_0_$__cuda_sm20_div_u16:
[----:B------:R-:W0:Y:S01]  /*1d10*/  I2F.U16 R0, R5 ;  /* 0x0000000500007306 */ /* 0x000e220000101000 */
[----:B------:R-:W-:Y:S01]  /*1d20*/  IMAD.MOV.U32 R6, RZ, RZ, 0x4b800000 ;  /* 0x4b800000ff067424 */ /* 0x000fe200078e00ff */
[C---:B0-----:R-:W-:Y:S02]  /*1d30*/  FSETP.GEU.AND P2, PT, |R0|.reuse, 1.175494350822287508e-38, PT ;  /* 0x008000000000780b */ /* 0x041fe40003f4e200 */
[----:B------:R-:W-:Y:S02]  /*1d40*/  FSETP.GT.AND P1, PT, |R0|, 8.50705917302346158658e+37, PT ;  /* 0x7e8000000000780b */ /* 0x000fe40003f24200 */
[----:B------:R-:W-:-:S04]  /*1d50*/  FSEL R6, R6, 1, !P2 ;  /* 0x3f80000006067808 */ /* 0x000fc80005000000 */
[----:B------:R-:W-:Y:S01]  /*1d60*/  FSEL R7, R6, 0.25, !P1 ;  /* 0x3e80000006077808 */ /* 0x000fe20004800000 */
[----:B------:R-:W-:Y:S01]  /*1d70*/  IMAD.MOV.U32 R6, RZ, RZ, R9 ;  /* 0x000000ffff067224 */ /* 0x000fe200078e0009 */
[----:B------:R-:W-:-:S03]  /*1d80*/  ISETP.NE.U32.AND P1, PT, R5, RZ, PT ;  /* 0x000000ff0500720c */ /* 0x000fc60003f25070 */
[----:B------:R-:W-:Y:S01]  /*1d90*/  FMUL R8, R0, R7 ;  /* 0x0000000700087220 */ /* 0x000fe20000400000 */
[----:B------:R-:W-:-:S04]  /*1da0*/  LOP3.LUT R0, R10, 0xffff, RZ, 0xc0, !PT ;  /* 0x0000ffff0a007812 */ /* 0x000fc800078ec0ff */
[----:B------:R-:W-:Y:S01]  /*1db0*/  I2FP.F32.U32.RZ R0, R0 ;  /* 0x0000000000007245 */ /* 0x000fe2000020d000 */
[----:B------:R-:W0:Y:S02]  /*1dc0*/  MUFU.RCP R8, R8 ;  /* 0x0000000800087308 */ /* 0x000e240000001000 */
[----:B0-----:R-:W-:-:S05]  /*1dd0*/  FMUL R7, R7, R8 ;  /* 0x0000000807077220 */ /* 0x001fca0000400000 */
[----:B------:R-:W-:-:S05]  /*1de0*/  IADD3 R7, PT, PT, R7, 0x2, RZ ;  /* 0x0000000207077810 */ /* 0x000fca0007ffe0ff */
[----:B------:R-:W-:Y:S01]  /*1df0*/  FMUL.RZ R0, R0, R7 ;  /* 0x0000000700007220 */ /* 0x000fe2000040c000 */
[----:B------:R-:W-:-:S05]  /*1e00*/  IMAD.MOV.U32 R7, RZ, RZ, 0x0 ;  /* 0x00000000ff077424 */ /* 0x000fca00078e00ff */
[----:B------:R-:W0:Y:S02]  /*1e10*/  F2I.U32.TRUNC.NTZ R0, R0 ;  /* 0x0000000000007305 */ /* 0x000e24000020f000 */
[----:B0-----:R-:W-:Y:S01]  /*1e20*/  LOP3.LUT R5, R0, 0xffff, RZ, 0xc0, !PT ;  /* 0x0000ffff00057812 */ /* 0x001fe200078ec0ff */
[----:B------:R-:W-:Y:S01]  /*1e30*/  @!P1 IMAD.MOV.U32 R5, RZ, RZ, -0x1 ;  /* 0xffffffffff059424 */ /* 0x000fe200078e00ff */
[----:B------:R-:W-:Y:S06]  /*1e40*/  RET.REL.NODEC R6 `(_Z14heapSortKernelPii) ;  /* 0xffffffe0066c7950 */ /* 0x000fec0003c3ffff */
.L_x_38:
[----:B------:R-:W-:-:S00]  /*1e50*/  BRA `(.L_x_38) ;  /* 0xfffffffc00fc7947 */ /* 0x000fc0000383ffff */
[----:B------:R-:W-:-:S00]  /*1e60*/  NOP ;  /* 0x0000000000007918 */ /* 0x000fc00000000000 */
        /* <DEDUP_REMOVED lines=9> */
.L_x_40:


//--------------------- .nv.shared._Z14heapSortKernelPii --------------------------
	.section	.nv.shared._Z14heapSortKernelPii,"aw",@nobits
	.sectionflags	@""
	.align	4
.nv.shared._Z14heapSortKernelPii:
	.zero		9212


//--------------------- .nv.shared.reserved.0     --------------------------
	.section	.nv.shared.reserved.0,"aw",@nobits
	.weak		__nv_reservedSMEM_offset_0_alias
	.size		__nv_reservedSMEM_offset_0_alias, 0, 64
	.other		__nv_reservedSMEM_offset_0_alias,@"STO_CUDA_RESERVED_SHARED STV_DEFAULT"
__nv_reservedSMEM_offset_0_alias:
	.zero		0
	.zero		64


//--------------------- .nv.constant0._Z14heapSortKernelPii --------------------------
	.section	.nv.constant0._Z14heapSortKernelPii,"a",@progbits
	.sectionflags	@""
	.align	4
.nv.constant0._Z14heapSortKernelPii:
	.zero		908


//--------------------- SYMBOLS --------------------------

	.type		.nv.reservedSmem.offset0,@object
	.size		.nv.reservedSmem.offset0,0x4
	.type		.nv.reservedSmem.cap,@object
	.size		.nv.reservedSmem.cap,0x4
